//
// Generated by NVIDIA NVVM Compiler
//
// Compiler Build ID: CL-36424714
// Cuda compilation tools, release 13.0, V13.0.88
// Based on NVVM 20.0.0
//

.version 9.0
.target sm_100
.address_size 64

	// .globl	_Z11bucket_sortPiS_ii
.extern .func  (.param .b64 func_retval0) malloc
(
	.param .b64 malloc_param_0
)
;
.extern .func free
(
	.param .b64 free_param_0
)
;

.visible .entry _Z11bucket_sortPiS_ii(
	.param .u64 .ptr .align 1 _Z11bucket_sortPiS_ii_param_0,
	.param .u64 .ptr .align 1 _Z11bucket_sortPiS_ii_param_1,
	.param .u32 _Z11bucket_sortPiS_ii_param_2,
	.param .u32 _Z11bucket_sortPiS_ii_param_3
)
{
	.reg .pred 	%p<35>;
	.reg .b32 	%r<172>;
	.reg .b64 	%rd<67>;

	ld.param.u64 	%rd26, [_Z11bucket_sortPiS_ii_param_0];
	ld.param.u64 	%rd27, [_Z11bucket_sortPiS_ii_param_1];
	ld.param.u32 	%r58, [_Z11bucket_sortPiS_ii_param_2];
	ld.param.u32 	%r59, [_Z11bucket_sortPiS_ii_param_3];
	cvta.to.global.u64 	%rd1, %rd27;
	cvta.to.global.u64 	%rd2, %rd26;
	mov.u32 	%r60, %nctaid.x;
	add.s32 	%r61, %r60, %r59;
	add.s32 	%r62, %r61, -1;
	div.u32 	%r1, %r62, %r60;
	mov.u32 	%r2, %ctaid.x;
	mul.lo.s32 	%r3, %r1, %r2;
	mul.wide.s32 	%rd28, %r58, 4;
	{ // callseq 0, 0
	.param .b64 param0;
	st.param.b64 	[param0], %rd28;
	.param .b64 retval0;
	call.uni (retval0), 
	malloc, 
	(
	param0
	);
	ld.param.b64 	%rd29, [retval0];
	} // callseq 0
	setp.lt.s32 	%p1, %r58, 1;
	@%p1 bra 	$L__BB0_13;
	and.b32  	%r4, %r58, 15;
	setp.lt.u32 	%p2, %r58, 16;
	mov.b32 	%r152, 0;
	@%p2 bra 	$L__BB0_4;
	and.b32  	%r152, %r58, 2147483632;
	neg.s32 	%r156, %r152;
	add.s64 	%rd62, %rd29, 32;
$L__BB0_3:
	.pragma "nounroll";
	mov.b32 	%r64, 0;
	st.u32 	[%rd62+-32], %r64;
	st.u32 	[%rd62+-28], %r64;
	st.u32 	[%rd62+-24], %r64;
	st.u32 	[%rd62+-20], %r64;
	st.u32 	[%rd62+-16], %r64;
	st.u32 	[%rd62+-12], %r64;
	st.u32 	[%rd62+-8], %r64;
	st.u32 	[%rd62+-4], %r64;
	st.u32 	[%rd62], %r64;
	st.u32 	[%rd62+4], %r64;
	st.u32 	[%rd62+8], %r64;
	st.u32 	[%rd62+12], %r64;
	st.u32 	[%rd62+16], %r64;
	st.u32 	[%rd62+20], %r64;
	st.u32 	[%rd62+24], %r64;
	st.u32 	[%rd62+28], %r64;
	add.s32 	%r156, %r156, 16;
	add.s64 	%rd62, %rd62, 64;
	setp.eq.s32 	%p3, %r156, 0;
	@%p3 bra 	$L__BB0_4;
	bra.uni 	$L__BB0_3;
$L__BB0_4:
	setp.eq.s32 	%p4, %r4, 0;
	@%p4 bra 	$L__BB0_13;
	and.b32  	%r8, %r58, 7;
	setp.lt.u32 	%p5, %r4, 8;
	@%p5 bra 	$L__BB0_7;
	mul.wide.u32 	%rd30, %r152, 4;
	add.s64 	%rd31, %rd29, %rd30;
	mov.b32 	%r65, 0;
	st.u32 	[%rd31], %r65;
	st.u32 	[%rd31+4], %r65;
	st.u32 	[%rd31+8], %r65;
	st.u32 	[%rd31+12], %r65;
	st.u32 	[%rd31+16], %r65;
	st.u32 	[%rd31+20], %r65;
	st.u32 	[%rd31+24], %r65;
	st.u32 	[%rd31+28], %r65;
	add.s32 	%r152, %r152, 8;
$L__BB0_7:
	setp.eq.s32 	%p6, %r8, 0;
	@%p6 bra 	$L__BB0_13;
	and.b32  	%r11, %r58, 3;
	setp.lt.u32 	%p7, %r8, 4;
	@%p7 bra 	$L__BB0_10;
	mul.wide.u32 	%rd32, %r152, 4;
	add.s64 	%rd33, %rd29, %rd32;
	mov.b32 	%r66, 0;
	st.u32 	[%rd33], %r66;
	st.u32 	[%rd33+4], %r66;
	st.u32 	[%rd33+8], %r66;
	st.u32 	[%rd33+12], %r66;
	add.s32 	%r152, %r152, 4;
$L__BB0_10:
	setp.eq.s32 	%p8, %r11, 0;
	@%p8 bra 	$L__BB0_13;
	mul.wide.u32 	%rd34, %r152, 4;
	add.s64 	%rd61, %rd29, %rd34;
	neg.s32 	%r155, %r11;
$L__BB0_12:
	.pragma "nounroll";
	mov.b32 	%r67, 0;
	st.u32 	[%rd61], %r67;
	add.s64 	%rd61, %rd61, 4;
	add.s32 	%r155, %r155, 1;
	setp.ne.s32 	%p9, %r155, 0;
	@%p9 bra 	$L__BB0_12;
$L__BB0_13:
	setp.lt.s32 	%p10, %r1, 1;
	@%p10 bra 	$L__BB0_30;
	and.b32  	%r17, %r1, 3;
	setp.lt.u32 	%p11, %r1, 4;
	mov.b32 	%r157, 0;
	@%p11 bra 	$L__BB0_25;
	and.b32  	%r157, %r1, 2147483644;
	neg.s32 	%r162, %r157;
	add.s32 	%r161, %r3, 3;
	add.s64 	%rd8, %rd1, 8;
	mov.u32 	%r160, %r3;
$L__BB0_16:
	add.s32 	%r34, %r161, -2;
	add.s32 	%r69, %r161, -3;
	setp.ge.s32 	%p12, %r69, %r59;
	mul.wide.s32 	%rd35, %r160, 4;
	add.s64 	%rd13, %rd8, %rd35;
	@%p12 bra 	$L__BB0_18;
	ld.global.u32 	%r70, [%rd13+-8];
	mul.wide.s32 	%rd36, %r70, 4;
	add.s64 	%rd37, %rd29, %rd36;
	ld.u32 	%r71, [%rd37];
	add.s32 	%r72, %r71, 1;
	st.u32 	[%rd37], %r72;
$L__BB0_18:
	setp.ge.s32 	%p13, %r34, %r59;
	@%p13 bra 	$L__BB0_20;
	ld.global.u32 	%r73, [%rd13+-4];
	mul.wide.s32 	%rd38, %r73, 4;
	add.s64 	%rd39, %rd29, %rd38;
	ld.u32 	%r74, [%rd39];
	add.s32 	%r75, %r74, 1;
	st.u32 	[%rd39], %r75;
$L__BB0_20:
	add.s32 	%r76, %r34, 1;
	setp.ge.s32 	%p14, %r76, %r59;
	@%p14 bra 	$L__BB0_22;
	ld.global.u32 	%r77, [%rd13];
	mul.wide.s32 	%rd40, %r77, 4;
	add.s64 	%rd41, %rd29, %rd40;
	ld.u32 	%r78, [%rd41];
	add.s32 	%r79, %r78, 1;
	st.u32 	[%rd41], %r79;
$L__BB0_22:
	setp.ge.s32 	%p15, %r161, %r59;
	@%p15 bra 	$L__BB0_24;
	ld.global.u32 	%r80, [%rd13+4];
	mul.wide.s32 	%rd42, %r80, 4;
	add.s64 	%rd43, %rd29, %rd42;
	ld.u32 	%r81, [%rd43];
	add.s32 	%r82, %r81, 1;
	st.u32 	[%rd43], %r82;
$L__BB0_24:
	add.s32 	%r162, %r162, 4;
	add.s32 	%r161, %r161, 4;
	add.s32 	%r160, %r160, 4;
	setp.eq.s32 	%p16, %r162, 0;
	@%p16 bra 	$L__BB0_25;
	bra.uni 	$L__BB0_16;
$L__BB0_25:
	setp.eq.s32 	%p17, %r17, 0;
	@%p17 bra 	$L__BB0_30;
	add.s32 	%r159, %r157, %r3;
	neg.s32 	%r158, %r17;
$L__BB0_27:
	.pragma "nounroll";
	setp.ge.s32 	%p18, %r159, %r59;
	@%p18 bra 	$L__BB0_29;
	mul.wide.s32 	%rd44, %r159, 4;
	add.s64 	%rd45, %rd1, %rd44;
	ld.global.u32 	%r83, [%rd45];
	mul.wide.s32 	%rd46, %r83, 4;
	add.s64 	%rd47, %rd29, %rd46;
	ld.u32 	%r84, [%rd47];
	add.s32 	%r85, %r84, 1;
	st.u32 	[%rd47], %r85;
$L__BB0_29:
	add.s32 	%r159, %r159, 1;
	add.s32 	%r158, %r158, 1;
	setp.ne.s32 	%p19, %r158, 0;
	@%p19 bra 	$L__BB0_27;
$L__BB0_30:
	setp.lt.s32 	%p20, %r58, 1;
	@%p20 bra 	$L__BB0_43;
	setp.lt.u32 	%p21, %r58, 16;
	mov.b32 	%r164, 0;
	@%p21 bra 	$L__BB0_34;
	and.b32  	%r164, %r58, 2147483632;
	neg.s32 	%r163, %r164;
	add.s64 	%rd64, %rd29, 32;
	add.s64 	%rd63, %rd2, 32;
$L__BB0_33:
	.pragma "nounroll";
	ld.u32 	%r88, [%rd64+-32];
	atom.global.add.u32 	%r89, [%rd63+-32], %r88;
	ld.u32 	%r90, [%rd64+-28];
	atom.global.add.u32 	%r91, [%rd63+-28], %r90;
	ld.u32 	%r92, [%rd64+-24];
	atom.global.add.u32 	%r93, [%rd63+-24], %r92;
	ld.u32 	%r94, [%rd64+-20];
	atom.global.add.u32 	%r95, [%rd63+-20], %r94;
	ld.u32 	%r96, [%rd64+-16];
	atom.global.add.u32 	%r97, [%rd63+-16], %r96;
	ld.u32 	%r98, [%rd64+-12];
	atom.global.add.u32 	%r99, [%rd63+-12], %r98;
	ld.u32 	%r100, [%rd64+-8];
	atom.global.add.u32 	%r101, [%rd63+-8], %r100;
	ld.u32 	%r102, [%rd64+-4];
	atom.global.add.u32 	%r103, [%rd63+-4], %r102;
	ld.u32 	%r104, [%rd64];
	atom.global.add.u32 	%r105, [%rd63], %r104;
	ld.u32 	%r106, [%rd64+4];
	atom.global.add.u32 	%r107, [%rd63+4], %r106;
	ld.u32 	%r108, [%rd64+8];
	atom.global.add.u32 	%r109, [%rd63+8], %r108;
	ld.u32 	%r110, [%rd64+12];
	atom.global.add.u32 	%r111, [%rd63+12], %r110;
	ld.u32 	%r112, [%rd64+16];
	atom.global.add.u32 	%r113, [%rd63+16], %r112;
	ld.u32 	%r114, [%rd64+20];
	atom.global.add.u32 	%r115, [%rd63+20], %r114;
	ld.u32 	%r116, [%rd64+24];
	atom.global.add.u32 	%r117, [%rd63+24], %r116;
	ld.u32 	%r118, [%rd64+28];
	atom.global.add.u32 	%r119, [%rd63+28], %r118;
	add.s32 	%r163, %r163, 16;
	add.s64 	%rd64, %rd64, 64;
	add.s64 	%rd63, %rd63, 64;
	setp.ne.s32 	%p22, %r163, 0;
	@%p22 bra 	$L__BB0_33;
$L__BB0_34:
	and.b32  	%r42, %r58, 15;
	setp.eq.s32 	%p23, %r42, 0;
	@%p23 bra 	$L__BB0_43;
	ld.param.u64 	%rd59, [_Z11bucket_sortPiS_ii_param_0];
	cvta.to.global.u64 	%rd18, %rd59;
	and.b32  	%r43, %r58, 7;
	setp.lt.u32 	%p24, %r42, 8;
	@%p24 bra 	$L__BB0_37;
	mul.wide.u32 	%rd48, %r164, 4;
	add.s64 	%rd49, %rd18, %rd48;
	add.s64 	%rd50, %rd29, %rd48;
	ld.u32 	%r120, [%rd50];
	atom.global.add.u32 	%r121, [%rd49], %r120;
	ld.u32 	%r122, [%rd50+4];
	atom.global.add.u32 	%r123, [%rd49+4], %r122;
	ld.u32 	%r124, [%rd50+8];
	atom.global.add.u32 	%r125, [%rd49+8], %r124;
	ld.u32 	%r126, [%rd50+12];
	atom.global.add.u32 	%r127, [%rd49+12], %r126;
	ld.u32 	%r128, [%rd50+16];
	atom.global.add.u32 	%r129, [%rd49+16], %r128;
	ld.u32 	%r130, [%rd50+20];
	atom.global.add.u32 	%r131, [%rd49+20], %r130;
	ld.u32 	%r132, [%rd50+24];
	atom.global.add.u32 	%r133, [%rd49+24], %r132;
	ld.u32 	%r134, [%rd50+28];
	atom.global.add.u32 	%r135, [%rd49+28], %r134;
	add.s32 	%r164, %r164, 8;
$L__BB0_37:
	setp.eq.s32 	%p25, %r43, 0;
	@%p25 bra 	$L__BB0_43;
	and.b32  	%r46, %r58, 3;
	setp.lt.u32 	%p26, %r43, 4;
	@%p26 bra 	$L__BB0_40;
	mul.wide.u32 	%rd51, %r164, 4;
	add.s64 	%rd52, %rd18, %rd51;
	add.s64 	%rd53, %rd29, %rd51;
	ld.u32 	%r136, [%rd53];
	atom.global.add.u32 	%r137, [%rd52], %r136;
	ld.u32 	%r138, [%rd53+4];
	atom.global.add.u32 	%r139, [%rd52+4], %r138;
	ld.u32 	%r140, [%rd53+8];
	atom.global.add.u32 	%r141, [%rd52+8], %r140;
	ld.u32 	%r142, [%rd53+12];
	atom.global.add.u32 	%r143, [%rd52+12], %r142;
	add.s32 	%r164, %r164, 4;
$L__BB0_40:
	setp.eq.s32 	%p27, %r46, 0;
	@%p27 bra 	$L__BB0_43;
	mul.wide.u32 	%rd54, %r164, 4;
	add.s64 	%rd66, %rd18, %rd54;
	add.s64 	%rd65, %rd29, %rd54;
	neg.s32 	%r167, %r46;
$L__BB0_42:
	.pragma "nounroll";
	ld.u32 	%r144, [%rd65];
	atom.global.add.u32 	%r145, [%rd66], %r144;
	add.s64 	%rd66, %rd66, 4;
	add.s64 	%rd65, %rd65, 4;
	add.s32 	%r167, %r167, 1;
	setp.ne.s32 	%p28, %r167, 0;
	@%p28 bra 	$L__BB0_42;
$L__BB0_43:
	setp.lt.s32 	%p29, %r58, 1;
	mov.u32 	%r146, %tid.x;
	or.b32  	%r147, %r2, %r146;
	setp.ne.s32 	%p30, %r147, 0;
	or.pred  	%p31, %p30, %p29;
	@%p31 bra 	$L__BB0_49;
	mov.b32 	%r171, 0;
	mov.u32 	%r169, %r171;
$L__BB0_45:
	ld.param.u64 	%rd60, [_Z11bucket_sortPiS_ii_param_0];
	cvta.to.global.u64 	%rd55, %rd60;
	mul.wide.u32 	%rd56, %r169, 4;
	add.s64 	%rd25, %rd55, %rd56;
	ld.global.u32 	%r149, [%rd25];
	setp.lt.s32 	%p32, %r149, 1;
	@%p32 bra 	$L__BB0_48;
	mov.u32 	%r170, %r171;
$L__BB0_47:
	add.s32 	%r171, %r170, 1;
	mul.wide.s32 	%rd57, %r170, 4;
	add.s64 	%rd58, %rd1, %rd57;
	st.global.u32 	[%rd58], %r169;
	ld.global.u32 	%r150, [%rd25];
	add.s32 	%r151, %r150, -1;
	st.global.u32 	[%rd25], %r151;
	setp.gt.s32 	%p33, %r150, 1;
	mov.u32 	%r170, %r171;
	@%p33 bra 	$L__BB0_47;
$L__BB0_48:
	add.s32 	%r169, %r169, 1;
	setp.ne.s32 	%p34, %r169, %r58;
	@%p34 bra 	$L__BB0_45;
$L__BB0_49:
	{ // callseq 1, 0
	.param .b64 param0;
	st.param.b64 	[param0], %rd29;
	call.uni 
	free, 
	(
	param0
	);
	} // callseq 1
	ret;

}


// ===== COMPILED SASS (sm_100) =====

	.target	sm_100

	.elftype	@"ET_EXEC"


//--------------------- .note.nv.tkinfo           --------------------------
	.section	.note.nv.tkinfo,"",@"SHT_NOTE"
	.sectionflags	@"SHF_NOTE_NV_TKINFO"
	.tkinfo
        /*0018*/ 	.word	0x00000002
        /*0030*/ 	.string	""
        /*0030*/ 	.string	"ptxas"
        /*0030*/ 	.string	"Cuda compilation tools, release 13.0, V13.0.88"
        /*0030*/ 	.string	"Build cuda_13.0.r13.0/compiler.36424714_0"
        /*0030*/ 	.string	"-arch sm_100 -m 64 "



//--------------------- .note.nv.cuinfo           --------------------------
	.section	.note.nv.cuinfo,"",@"SHT_NOTE"
	.sectionflags	@"SHF_NOTE_NV_CUINFO"
        /*0018*/ 	.short	0x0002
        /*001a*/ 	.short	0x0064
        /*001c*/ 	.short	0x0082
	.zero		2


//--------------------- .nv.info                  --------------------------
	.section	.nv.info,"",@"SHT_CUDA_INFO"
	.align	4


	//----- nvinfo : EIATTR_REGCOUNT
	.align		4
        /*0000*/ 	.byte	0x04, 0x2f
        /*0002*/ 	.short	(.L_1 - .L_0)
	.align		4
.L_0:
        /*0004*/ 	.word	index@(_Z11bucket_sortPiS_ii)
        /*0008*/ 	.word	0x0000001c


	//----- nvinfo : EIATTR_FRAME_SIZE
	.align		4
.L_1:
        /*000c*/ 	.byte	0x04, 0x11
        /*000e*/ 	.short	(.L_3 - .L_2)
	.align		4
.L_2:
        /*0010*/ 	.word	index@(_Z11bucket_sortPiS_ii)
        /*0014*/ 	.word	0x00000000


	//----- nvinfo : EIATTR_MIN_STACK_SIZE
	.align		4
.L_3:
        /*0018*/ 	.byte	0x04, 0x12
        /*001a*/ 	.short	(.L_5 - .L_4)
	.align		4
.L_4:
        /*001c*/ 	.word	index@(_Z11bucket_sortPiS_ii)
        /*0020*/ 	.word	0x00000000
.L_5:


//--------------------- .nv.compat                --------------------------
	.section	.nv.compat,"",@"SHT_CUDA_COMPAT_INFO"
	.align	4
        /*0000*/ 	.byte	0x02, 0x09, 0x00, 0x00, 0x02, 0x02, 0x01, 0x00, 0x02, 0x05, 0x05, 0x00, 0x03, 0x07, 0x01, 0x01
        /*0010*/ 	.byte	0x02, 0x03, 0x00, 0x00, 0x02, 0x06, 0x01, 0x00, 0x04, 0x0b, 0x08, 0x00, 0x09, 0x00, 0x00, 0x00
        /*0020*/ 	.byte	0x00, 0x00, 0x00, 0x00


//--------------------- .nv.info._Z11bucket_sortPiS_ii --------------------------
	.section	.nv.info._Z11bucket_sortPiS_ii,"",@"SHT_CUDA_INFO"
	.sectionflags	@""
	.align	4


	//----- nvinfo : EIATTR_CUDA_API_VERSION
	.align		4
        /*0000*/ 	.byte	0x04, 0x37
        /*0002*/ 	.short	(.L_7 - .L_6)
.L_6:
        /*0004*/ 	.word	0x00000082


	//----- nvinfo : EIATTR_KPARAM_INFO
	.align		4
.L_7:
        /*0008*/ 	.byte	0x04, 0x17
        /*000a*/ 	.short	(.L_9 - .L_8)
.L_8:
        /*000c*/ 	.word	0x00000000
        /*0010*/ 	.short	0x0003
        /*0012*/ 	.short	0x0014
        /*0014*/ 	.byte	0x00, 0xf0, 0x11, 0x00


	//----- nvinfo : EIATTR_KPARAM_INFO
	.align		4
.L_9:
        /*0018*/ 	.byte	0x04, 0x17
        /*001a*/ 	.short	(.L_11 - .L_10)
.L_10:
        /*001c*/ 	.word	0x00000000
        /*0020*/ 	.short	0x0002
        /*0022*/ 	.short	0x0010
        /*0024*/ 	.byte	0x00, 0xf0, 0x11, 0x00


	//----- nvinfo : EIATTR_KPARAM_INFO
	.align		4
.L_11:
        /*0028*/ 	.byte	0x04, 0x17
        /*002a*/ 	.short	(.L_13 - .L_12)
.L_12:
        /*002c*/ 	.word	0x00000000
        /*0030*/ 	.short	0x0001
        /*0032*/ 	.short	0x0008
        /*0034*/ 	.byte	0x00, 0xf5, 0x21, 0x00


	//----- nvinfo : EIATTR_KPARAM_INFO
	.align		4
.L_13:
        /*0038*/ 	.byte	0x04, 0x17
        /*003a*/ 	.short	(.L_15 - .L_14)
.L_14:
        /*003c*/ 	.word	0x00000000
        /*0040*/ 	.short	0x0000
        /*0042*/ 	.short	0x0000
        /*0044*/ 	.byte	0x00, 0xf5, 0x21, 0x00


	//----- nvinfo : EIATTR_SPARSE_MMA_MASK
	.align		4
.L_15:
        /*0048*/ 	.byte	0x03, 0x50
        /*004a*/ 	.short	0x0000


	//----- nvinfo : EIATTR_MAXREG_COUNT
	.align		4
        /*004c*/ 	.byte	0x03, 0x1b
        /*004e*/ 	.short	0x00ff


	//----- nvinfo : EIATTR_EXTERNS
	.align		4
        /*0050*/ 	.byte	0x04, 0x0f
        /*0052*/ 	.short	(.L_17 - .L_16)


	//   ....[0]....
	.align		4
.L_16:
        /*0054*/ 	.word	index@(malloc)


	//   ....[1]....
	.align		4
        /*0058*/ 	.word	index@(free)


	//----- nvinfo : EIATTR_MERCURY_ISA_VERSION
	.align		4
.L_17:
        /*005c*/ 	.byte	0x03, 0x5f
        /*005e*/ 	.short	0x0101


	//----- nvinfo : EIATTR_INT_WARP_WIDE_INSTR_OFFSETS
	.align		4
        /*0060*/ 	.byte	0x04, 0x31
        /*0062*/ 	.short	(.L_19 - .L_18)


	//   ....[0]....
.L_18:
        /*0064*/ 	.word	0x00001160


	//   ....[1]....
        /*0068*/ 	.word	0x000011a0


	//   ....[2]....
        /*006c*/ 	.word	0x000011e0


	//   ....[3]....
        /*0070*/ 	.word	0x00001220


	//   ....[4]....
        /*0074*/ 	.word	0x00001260


	//   ....[5]....
        /*0078*/ 	.word	0x000012a0


	//   ....[6]....
        /*007c*/ 	.word	0x000012e0


	//   ....[7]....
        /*0080*/ 	.word	0x00001320


	//   ....[8]....
        /*0084*/ 	.word	0x00001360


	//   ....[9]....
        /*0088*/ 	.word	0x00001430


	//   ....[10]....
        /*008c*/ 	.word	0x00001470


	//   ....[11]....
        /*0090*/ 	.word	0x000014b0


	//   ....[12]....
        /*0094*/ 	.word	0x000014f0


	//   ....[13]....
        /*0098*/ 	.word	0x00001530


	//----- nvinfo : EIATTR_VRC_CTA_INIT_COUNT
	.align		4
.L_19:
        /*009c*/ 	.byte	0x02, 0x4a
	.zero		1
	.zero		1


	//----- nvinfo : EIATTR_SYSCALL_OFFSETS
	.align		4
        /*00a0*/ 	.byte	0x04, 0x46
        /*00a2*/ 	.short	(.L_21 - .L_20)


	//   ....[0]....
.L_20:
        /*00a4*/ 	.word	0x000001d0


	//   ....[1]....
        /*00a8*/ 	.word	0x000018f0


	//----- nvinfo : EIATTR_EXIT_INSTR_OFFSETS
	.align		4
.L_21:
        /*00ac*/ 	.byte	0x04, 0x1c
        /*00ae*/ 	.short	(.L_23 - .L_22)


	//   ....[0]....
.L_22:
        /*00b0*/ 	.word	0x00001900


	//----- nvinfo : EIATTR_CRS_STACK_SIZE
	.align		4
.L_23:
        /*00b4*/ 	.byte	0x04, 0x1e
        /*00b6*/ 	.short	(.L_25 - .L_24)
.L_24:
        /*00b8*/ 	.word	0x00000000


	//----- nvinfo : EIATTR_CBANK_PARAM_SIZE
	.align		4
.L_25:
        /*00bc*/ 	.byte	0x03, 0x19
        /*00be*/ 	.short	0x0018


	//----- nvinfo : EIATTR_PARAM_CBANK
	.align		4
        /*00c0*/ 	.byte	0x04, 0x0a
        /*00c2*/ 	.short	(.L_27 - .L_26)
	.align		4
.L_26:
        /*00c4*/ 	.word	index@(.nv.constant0._Z11bucket_sortPiS_ii)
        /*00c8*/ 	.short	0x0380
        /*00ca*/ 	.short	0x0018


	//----- nvinfo : EIATTR_SW_WAR
	.align		4
.L_27:
        /*00cc*/ 	.byte	0x04, 0x36
        /*00ce*/ 	.short	(.L_29 - .L_28)
.L_28:
        /*00d0*/ 	.word	0x00000008
.L_29:


//--------------------- .nv.callgraph             --------------------------
	.section	.nv.callgraph,"",@"SHT_CUDA_CALLGRAPH"
	.align	4
	.sectionentsize	8
	.align		4
        /*0000*/ 	.word	0x00000000
	.align		4
        /*0004*/ 	.word	0xffffffff
	.align		4
        /*0008*/ 	.word	index@(_Z11bucket_sortPiS_ii)
	.align		4
        /*000c*/ 	.word	index@(free)
	.align		4
        /*0010*/ 	.word	index@(_Z11bucket_sortPiS_ii)
	.align		4
        /*0014*/ 	.word	index@(malloc)
	.align		4
        /*0018*/ 	.word	0x00000000
	.align		4
        /*001c*/ 	.word	0xfffffffe
	.align		4
        /*0020*/ 	.word	0x00000000
	.align		4
        /*0024*/ 	.word	0xfffffffd
	.align		4
        /*0028*/ 	.word	0x00000000
	.align		4
        /*002c*/ 	.word	0xfffffffc


//--------------------- .nv.constant4             --------------------------
	.section	.nv.constant4,"a",@progbits
	.align	8
	.align		8
.nv.constant4:
        /*0000*/ 	.dword	malloc
	.align		8
        /*0008*/ 	.dword	free


//--------------------- .text._Z11bucket_sortPiS_ii --------------------------
	.section	.text._Z11bucket_sortPiS_ii,"ax",@progbits
	.align	128
        .global         _Z11bucket_sortPiS_ii
        .type           _Z11bucket_sortPiS_ii,@function
        .size           _Z11bucket_sortPiS_ii,(.L_x_29 - _Z11bucket_sortPiS_ii)
        .other          _Z11bucket_sortPiS_ii,@"STO_CUDA_ENTRY STV_DEFAULT"
_Z11bucket_sortPiS_ii:
.text._Z11bucket_sortPiS_ii:
[----:B------:R-:W0:Y:S08]  /*0000*/  LDC R1, c[0x0][0x37c] ;  /* 0x0000df00ff017b82 */ /* 0x000e300000000800 */
[----:B------:R-:W1:Y:S01]  /*0010*/  LDC R7, c[0x0][0x370] ;  /* 0x0000dc00ff077b82 */ /* 0x000e620000000800 */
[----:B------:R-:W2:Y:S07]  /*0020*/  LDCU.64 UR36, c[0x0][0x358] ;  /* 0x00006b00ff2477ac */ /* 0x000eae0008000a00 */
[----:B------:R-:W3:Y:S08]  /*0030*/  LDC.64 R8, c[0x0][0x390] ;  /* 0x0000e400ff087b82 */ /* 0x000ef00000000a00 */
[----:B------:R-:W4:Y:S01]  /*0040*/  S2UR UR38, SR_CTAID.X ;  /* 0x00000000002679c3 */ /* 0x000f220000002500 */
[----:B-1----:R-:W1:Y:S01]  /*0050*/  I2F.U32.RP R4, R7 ;  /* 0x0000000700047306 */ /* 0x002e620000209000 */
[----:B------:R-:W-:-:S07]  /*0060*/  ISETP.NE.U32.AND P2, PT, R7, RZ, PT ;  /* 0x000000ff0700720c */ /* 0x000fce0003f45070 */
[----:B-1----:R-:W1:Y:S02]  /*0070*/  MUFU.RCP R4, R4 ;  /* 0x0000000400047308 */ /* 0x002e640000001000 */
[----:B-1----:R-:W-:-:S06]  /*0080*/  VIADD R2, R4, 0xffffffe ;  /* 0x0ffffffe04027836 */ /* 0x002fcc0000000000 */
[----:B------:R1:W5:Y:S02]  /*0090*/  F2I.FTZ.U32.TRUNC.NTZ R3, R2 ;  /* 0x0000000200037305 */ /* 0x000364000021f000 */
[----:B-1----:R-:W-:Y:S02]  /*00a0*/  IMAD.MOV.U32 R2, RZ, RZ, RZ ;  /* 0x000000ffff027224 */ /* 0x002fe400078e00ff */
[----:B-----5:R-:W-:-:S04]  /*00b0*/  IMAD.MOV R0, RZ, RZ, -R3 ;  /* 0x000000ffff007224 */ /* 0x020fc800078e0a03 */
[----:B------:R-:W-:Y:S01]  /*00c0*/  IMAD R5, R0, R7, RZ ;  /* 0x0000000700057224 */ /* 0x000fe200078e02ff */
[----:B---3--:R-:W-:-:S03]  /*00d0*/  IADD3 R0, PT, PT, R7, -0x1, R9 ;  /* 0xffffffff07007810 */ /* 0x008fc60007ffe009 */
[----:B------:R-:W-:-:S04]  /*00e0*/  IMAD.HI.U32 R3, R3, R5, R2 ;  /* 0x0000000503037227 */ /* 0x000fc800078e0002 */
[----:B------:R-:W-:-:S04]  /*00f0*/  IMAD.WIDE R4, R8, 0x4, RZ ;  /* 0x0000000408047825 */ /* 0x000fc800078e02ff */
[----:B------:R-:W-:-:S05]  /*0100*/  IMAD.HI.U32 R16, R3, R0, RZ ;  /* 0x0000000003107227 */ /* 0x000fca00078e00ff */
[----:B------:R-:W-:-:S05]  /*0110*/  IADD3 R3, PT, PT, -R16, RZ, RZ ;  /* 0x000000ff10037210 */ /* 0x000fca0007ffe1ff */
[----:B------:R-:W-:-:S05]  /*0120*/  IMAD R0, R7, R3, R0 ;  /* 0x0000000307007224 */ /* 0x000fca00078e0200 */
[----:B------:R-:W-:-:S13]  /*0130*/  ISETP.GE.U32.AND P0, PT, R0, R7, PT ;  /* 0x000000070000720c */ /* 0x000fda0003f06070 */
[----:B------:R-:W-:Y:S02]  /*0140*/  @P0 IMAD.IADD R0, R0, 0x1, -R7 ;  /* 0x0000000100000824 */ /* 0x000fe400078e0a07 */
[----:B------:R-:W-:-:S03]  /*0150*/  @P0 VIADD R16, R16, 0x1 ;  /* 0x0000000110100836 */ /* 0x000fc60000000000 */
[----:B------:R-:W-:Y:S02]  /*0160*/  ISETP.GE.U32.AND P1, PT, R0, R7, PT ;  /* 0x000000070000720c */ /* 0x000fe40003f26070 */
[----:B------:R-:W-:-:S04]  /*0170*/  MOV R0, 0x0 ;  /* 0x0000000000007802 */ /* 0x000fc80000000f00 */
[----:B------:R1:W3:Y:S07]  /*0180*/  LDC.64 R2, c[0x4][R0] ;  /* 0x0100000000027b82 */ /* 0x0002ee0000000a00 */
[----:B------:R-:W-:Y:S01]  /*0190*/  @P1 VIADD R16, R16, 0x1 ;  /* 0x0000000110101836 */ /* 0x000fe20000000000 */
[----:B------:R-:W-:-:S05]  /*01a0*/  @!P2 LOP3.LUT R16, RZ, R7, RZ, 0x33, !PT ;  /* 0x00000007ff10a212 */ /* 0x000fca00078e33ff */
[----:B012-4-:R-:W-:-:S07]  /*01b0*/  IMAD R17, R16, UR38, RZ ;  /* 0x0000002610117c24 */ /* 0x017fce000f8e02ff */
[----:B------:R-:W-:-:S07]  /*01c0*/  LEPC R20, `(.L_x_0) ;  /* 0x000000001014794e */ /* 0x000fce0000000000 */
[----:B---3--:R-:W-:Y:S05]  /*01d0*/  CALL.ABS.NOINC R2 ;  /* 0x0000000002007343 */ /* 0x008fea0003c00000 */
.L_x_0:
[----:B------:R-:W0:Y:S02]  /*01e0*/  LDC R8, c[0x0][0x390] ;  /* 0x0000e400ff087b82 */ /* 0x000e240000000800 */
[----:B0-----:R-:W-:-:S13]  /*01f0*/  ISETP.GE.AND P0, PT, R8, 0x1, PT ;  /* 0x000000010800780c */ /* 0x001fda0003f06270 */
[----:B------:R-:W-:Y:S05]  /*0200*/  @!P0 BRA `(.L_x_1) ;  /* 0x0000000400188947 */ /* 0x000fea0003800000 */
[C---:B------:R-:W-:Y:S01]  /*0210*/  ISETP.GE.U32.AND P1, PT, R8.reuse, 0x10, PT ;  /* 0x000000100800780c */ /* 0x040fe20003f26070 */
[----:B------:R-:W-:Y:S01]  /*0220*/  HFMA2 R7, -RZ, RZ, 0, 0 ;  /* 0x00000000ff077431 */ /* 0x000fe200000001ff */
[----:B------:R-:W-:-:S04]  /*0230*/  LOP3.LUT R10, R8, 0xf, RZ, 0xc0, !PT ;  /* 0x0000000f080a7812 */ /* 0x000fc800078ec0ff */
[----:B------:R-:W-:-:S07]  /*0240*/  ISETP.NE.AND P0, PT, R10, RZ, PT ;  /* 0x000000ff0a00720c */ /* 0x000fce0003f05270 */
[----:B------:R-:W-:Y:S06]  /*0250*/  @!P1 BRA `(.L_x_2) ;  /* 0x0000000000749947 */ /* 0x000fec0003800000 */
[----:B------:R-:W-:Y:S01]  /*0260*/  IADD3 R6, P1, PT, R4, 0x20, RZ ;  /* 0x0000002004067810 */ /* 0x000fe20007f3e0ff */
[----:B------:R-:W-:Y:S01]  /*0270*/  BSSY.RECONVERGENT B0, `(.L_x_2) ;  /* 0x000001b000007945 */ /* 0x000fe20003800200 */
[----:B------:R-:W-:-:S03]  /*0280*/  LOP3.LUT R7, R8, 0x7ffffff0, RZ, 0xc0, !PT ;  /* 0x7ffffff008077812 */ /* 0x000fc600078ec0ff */
[----:B------:R-:W-:Y:S02]  /*0290*/  IMAD.X R9, RZ, RZ, R5, P1 ;  /* 0x000000ffff097224 */ /* 0x000fe400008e0605 */
[----:B------:R-:W-:-:S07]  /*02a0*/  IMAD.MOV R0, RZ, RZ, -R7 ;  /* 0x000000ffff007224 */ /* 0x000fce00078e0a07 */
.L_x_3:
[----:B0-----:R-:W-:Y:S01]  /*02b0*/  IMAD.MOV.U32 R2, RZ, RZ, R6 ;  /* 0x000000ffff027224 */ /* 0x001fe200078e0006 */
[----:B------:R-:W-:Y:S01]  /*02c0*/  MOV R3, R9 ;  /* 0x0000000900037202 */ /* 0x000fe20000000f00 */
[----:B------:R-:W-:-:S03]  /*02d0*/  VIADD R0, R0, 0x10 ;  /* 0x0000001000007836 */ /* 0x000fc60000000000 */
[----:B------:R-:W-:Y:S01]  /*02e0*/  IADD3 R6, P2, PT, R2, 0x40, RZ ;  /* 0x0000004002067810 */ /* 0x000fe20007f5e0ff */
[----:B------:R0:W-:Y:S01]  /*02f0*/  ST.E desc[UR36][R2.64+-0x20], RZ ;  /* 0xffffe0ff02007985 */ /* 0x0001e2000c101924 */
[----:B------:R-:W-:-:S03]  /*0300*/  ISETP.NE.AND P1, PT, R0, RZ, PT ;  /* 0x000000ff0000720c */ /* 0x000fc60003f25270 */
[----:B------:R0:W-:Y:S01]  /*0310*/  ST.E desc[UR36][R2.64+-0x1c], RZ ;  /* 0xffffe4ff02007985 */ /* 0x0001e2000c101924 */
[----:B------:R-:W-:-:S03]  /*0320*/  IMAD.X R9, RZ, RZ, R3, P2 ;  /* 0x000000ffff097224 */ /* 0x000fc600010e0603 */
[----:B------:R0:W-:Y:S04]  /*0330*/  ST.E desc[UR36][R2.64+-0x18], RZ ;  /* 0xffffe8ff02007985 */ /* 0x0001e8000c101924 */
        /* <DEDUP_REMOVED lines=12> */
[----:B------:R0:W-:Y:S01]  /*0400*/  ST.E desc[UR36][R2.64+0x1c], RZ ;  /* 0x00001cff02007985 */ /* 0x0001e2000c101924 */
[----:B------:R-:W-:Y:S05]  /*0410*/  @P1 BRA `(.L_x_3) ;  /* 0xfffffffc00a41947 */ /* 0x000fea000383ffff */
[----:B------:R-:W-:Y:S05]  /*0420*/  BSYNC.RECONVERGENT B0 ;  /* 0x0000000000007941 */ /* 0x000fea0003800200 */
.L_x_2:
[----:B------:R-:W-:Y:S04]  /*0430*/  BSSY.RECONVERGENT B0, `(.L_x_1) ;  /* 0x0000023000007945 */ /* 0x000fe80003800200 */
[----:B------:R-:W-:Y:S05]  /*0440*/  @!P0 BRA `(.L_x_4) ;  /* 0x0000000000848947 */ /* 0x000fea0003800000 */
[----:B------:R-:W-:Y:S02]  /*0450*/  ISETP.GE.U32.AND P0, PT, R10, 0x8, PT ;  /* 0x000000080a00780c */ /* 0x000fe40003f06070 */
[----:B------:R-:W-:-:S04]  /*0460*/  LOP3.LUT R0, R8, 0x7, RZ, 0xc0, !PT ;  /* 0x0000000708007812 */ /* 0x000fc800078ec0ff */
[----:B------:R-:W-:-:S07]  /*0470*/  ISETP.NE.AND P1, PT, R0, RZ, PT ;  /* 0x000000ff0000720c */ /* 0x000fce0003f25270 */
[----:B------:R-:W-:Y:S06]  /*0480*/  @!P0 BRA `(.L_x_5) ;  /* 0x0000000000288947 */ /* 0x000fec0003800000 */
[----:B0-----:R-:W-:-:S04]  /*0490*/  IMAD.WIDE.U32 R2, R7, 0x4, R4 ;  /* 0x0000000407027825 */ /* 0x001fc800078e0004 */
[----:B------:R-:W-:Y:S01]  /*04a0*/  VIADD R7, R7, 0x8 ;  /* 0x0000000807077836 */ /* 0x000fe20000000000 */
[----:B------:R1:W-:Y:S04]  /*04b0*/  ST.E desc[UR36][R2.64], RZ ;  /* 0x000000ff02007985 */ /* 0x0003e8000c101924 */
[----:B------:R1:W-:Y:S04]  /*04c0*/  ST.E desc[UR36][R2.64+0x4], RZ ;  /* 0x000004ff02007985 */ /* 0x0003e8000c101924 */
[----:B------:R1:W-:Y:S04]  /*04d0*/  ST.E desc[UR36][R2.64+0x8], RZ ;  /* 0x000008ff02007985 */ /* 0x0003e8000c101924 */
[----:B------:R1:W-:Y:S04]  /*04e0*/  ST.E desc[UR36][R2.64+0xc], RZ ;  /* 0x00000cff02007985 */ /* 0x0003e8000c101924 */
[----:B------:R1:W-:Y:S04]  /*04f0*/  ST.E desc[UR36][R2.64+0x10], RZ ;  /* 0x000010ff02007985 */ /* 0x0003e8000c101924 */
[----:B------:R1:W-:Y:S04]  /*0500*/  ST.E desc[UR36][R2.64+0x14], RZ ;  /* 0x000014ff02007985 */ /* 0x0003e8000c101924 */
[----:B------:R1:W-:Y:S04]  /*0510*/  ST.E desc[UR36][R2.64+0x18], RZ ;  /* 0x000018ff02007985 */ /* 0x0003e8000c101924 */
[----:B------:R1:W-:Y:S02]  /*0520*/  ST.E desc[UR36][R2.64+0x1c], RZ ;  /* 0x00001cff02007985 */ /* 0x0003e4000c101924 */
.L_x_5:
[----:B------:R-:W-:Y:S05]  /*0530*/  @!P1 BRA `(.L_x_4) ;  /* 0x0000000000489947 */ /* 0x000fea0003800000 */
[----:B------:R-:W-:Y:S02]  /*0540*/  ISETP.GE.U32.AND P0, PT, R0, 0x4, PT ;  /* 0x000000040000780c */ /* 0x000fe40003f06070 */
[----:B------:R-:W-:-:S04]  /*0550*/  LOP3.LUT R0, R8, 0x3, RZ, 0xc0, !PT ;  /* 0x0000000308007812 */ /* 0x000fc800078ec0ff */
[----:B------:R-:W-:-:S07]  /*0560*/  ISETP.NE.AND P1, PT, R0, RZ, PT ;  /* 0x000000ff0000720c */ /* 0x000fce0003f25270 */
[C---:B01----:R-:W-:Y:S01]  /*0570*/  @P0 IMAD.WIDE.U32 R2, R7.reuse, 0x4, R4 ;  /* 0x0000000407020825 */ /* 0x043fe200078e0004 */
[----:B------:R-:W-:-:S04]  /*0580*/  @P0 IADD3 R7, PT, PT, R7, 0x4, RZ ;  /* 0x0000000407070810 */ /* 0x000fc80007ffe0ff */
[----:B------:R2:W-:Y:S04]  /*0590*/  @P0 ST.E desc[UR36][R2.64], RZ ;  /* 0x000000ff02000985 */ /* 0x0005e8000c101924 */
[----:B------:R2:W-:Y:S04]  /*05a0*/  @P0 ST.E desc[UR36][R2.64+0x4], RZ ;  /* 0x000004ff02000985 */ /* 0x0005e8000c101924 */
[----:B------:R2:W-:Y:S04]  /*05b0*/  @P0 ST.E desc[UR36][R2.64+0x8], RZ ;  /* 0x000008ff02000985 */ /* 0x0005e8000c101924 */
[----:B------:R2:W-:Y:S01]  /*05c0*/  @P0 ST.E desc[UR36][R2.64+0xc], RZ ;  /* 0x00000cff02000985 */ /* 0x0005e2000c101924 */
[----:B------:R-:W-:Y:S05]  /*05d0*/  @!P1 BRA `(.L_x_4) ;  /* 0x0000000000209947 */ /* 0x000fea0003800000 */
[----:B--2---:R-:W-:-:S04]  /*05e0*/  IMAD.WIDE.U32 R2, R7, 0x4, R4 ;  /* 0x0000000407027825 */ /* 0x004fc800078e0004 */
[----:B------:R-:W-:-:S07]  /*05f0*/  IMAD.MOV R0, RZ, RZ, -R0 ;  /* 0x000000ffff007224 */ /* 0x000fce00078e0a00 */
.L_x_6:
[----:B------:R-:W-:Y:S01]  /*0600*/  VIADD R0, R0, 0x1 ;  /* 0x0000000100007836 */ /* 0x000fe20000000000 */
[----:B------:R0:W-:Y:S04]  /*0610*/  ST.E desc[UR36][R2.64], RZ ;  /* 0x000000ff02007985 */ /* 0x0001e8000c101924 */
[----:B------:R-:W-:Y:S02]  /*0620*/  ISETP.NE.AND P0, PT, R0, RZ, PT ;  /* 0x000000ff0000720c */ /* 0x000fe40003f05270 */
[----:B0-----:R-:W-:-:S05]  /*0630*/  IADD3 R2, P1, PT, R2, 0x4, RZ ;  /* 0x0000000402027810 */ /* 0x001fca0007f3e0ff */
[----:B------:R-:W-:-:S06]  /*0640*/  IMAD.X R3, RZ, RZ, R3, P1 ;  /* 0x000000ffff037224 */ /* 0x000fcc00008e0603 */
[----:B------:R-:W-:Y:S05]  /*0650*/  @P0 BRA `(.L_x_6) ;  /* 0xfffffffc00e80947 */ /* 0x000fea000383ffff */
.L_x_4:
[----:B------:R-:W-:Y:S05]  /*0660*/  BSYNC.RECONVERGENT B0 ;  /* 0x0000000000007941 */ /* 0x000fea0003800200 */
.L_x_1:
[----:B------:R-:W-:-:S13]  /*0670*/  ISETP.GE.AND P0, PT, R16, 0x1, PT ;  /* 0x000000011000780c */ /* 0x000fda0003f06270 */
[----:B------:R-:W-:Y:S05]  /*0680*/  @!P0 BRA `(.L_x_7) ;  /* 0x0000000400948947 */ /* 0x000fea0003800000 */
[C---:B------:R-:W-:Y:S01]  /*0690*/  ISETP.GE.U32.AND P0, PT, R16.reuse, 0x4, PT ;  /* 0x000000041000780c */ /* 0x040fe20003f06070 */
[----:B------:R-:W-:Y:S01]  /*06a0*/  HFMA2 R8, -RZ, RZ, 0, 0 ;  /* 0x00000000ff087431 */ /* 0x000fe200000001ff */
[----:B------:R-:W-:-:S11]  /*06b0*/  LOP3.LUT R0, R16, 0x3, RZ, 0xc0, !PT ;  /* 0x0000000310007812 */ /* 0x000fd600078ec0ff */
[----:B------:R-:W-:Y:S05]  /*06c0*/  @!P0 BRA `(.L_x_8) ;  /* 0x0000000400388947 */ /* 0x000fea0003800000 */
[----:B------:R-:W3:Y:S01]  /*06d0*/  LDCU.64 UR4, c[0x0][0x388] ;  /* 0x00007100ff0477ac */ /* 0x000ee20008000a00 */
[----:B------:R-:W4:Y:S01]  /*06e0*/  LDCU UR6, c[0x0][0x394] ;  /* 0x00007280ff0677ac */ /* 0x000f220008000800 */
[----:B---3--:R-:W-:-:S04]  /*06f0*/  UIADD3 UR4, UP0, UPT, UR4, 0x8, URZ ;  /* 0x0000000804047890 */ /* 0x008fc8000ff1e0ff */
[----:B------:R-:W-:Y:S01]  /*0700*/  UIADD3.X UR5, UPT, UPT, URZ, UR5, URZ, UP0, !UPT ;  /* 0x00000005ff057290 */ /* 0x000fe200087fe4ff */
[----:B----4-:R-:W-:Y:S01]  /*0710*/  ISETP.GE.AND P0, PT, R17, UR6, PT ;  /* 0x0000000611007c0c */ /* 0x010fe2000bf06270 */
[----:B012---:R-:W-:-:S04]  /*0720*/  IMAD.U32 R2, RZ, RZ, UR4 ;  /* 0x00000004ff027e24 */ /* 0x007fc8000f8e00ff */
[----:B------:R-:W-:Y:S02]  /*0730*/  IMAD.U32 R3, RZ, RZ, UR5 ;  /* 0x00000005ff037e24 */ /* 0x000fe4000f8e00ff */
[----:B------:R-:W-:-:S06]  /*0740*/  IMAD.WIDE R6, R17, 0x4, R2 ;  /* 0x0000000411067825 */ /* 0x000fcc00078e0202 */
[----:B------:R-:W2:Y:S01]  /*0750*/  @!P0 LDG.E R9, desc[UR36][R6.64+-0x8] ;  /* 0xfffff82406098981 */ /* 0x000ea2000c1e1900 */
[----:B------:R-:W-:Y:S02]  /*0760*/  VIADD R10, R17, 0x1 ;  /* 0x00000001110a7836 */ /* 0x000fe40000000000 */
[----:B--2---:R-:W-:-:S05]  /*0770*/  @!P0 IMAD.WIDE R8, R9, 0x4, R4 ;  /* 0x0000000409088825 */ /* 0x004fca00078e0204 */
[----:B------:R-:W2:Y:S01]  /*0780*/  @!P0 LD.E R11, desc[UR36][R8.64] ;  /* 0x00000024080b8980 */ /* 0x000ea2000c101900 */
[----:B------:R-:W-:Y:S02]  /*0790*/  ISETP.GE.AND P1, PT, R10, UR6, PT ;  /* 0x000000060a007c0c */ /* 0x000fe4000bf26270 */
[----:B--2---:R-:W-:-:S05]  /*07a0*/  @!P0 IADD3 R13, PT, PT, R11, 0x1, RZ ;  /* 0x000000010b0d8810 */ /* 0x004fca0007ffe0ff */
[----:B------:R0:W-:Y:S06]  /*07b0*/  @!P0 ST.E desc[UR36][R8.64], R13 ;  /* 0x0000000d08008985 */ /* 0x0001ec000c101924 */
[----:B------:R-:W2:Y:S01]  /*07c0*/  @!P1 LDG.E R11, desc[UR36][R6.64+-0x4] ;  /* 0xfffffc24060b9981 */ /* 0x000ea2000c1e1900 */
[----:B------:R-:W-:Y:S02]  /*07d0*/  VIADD R15, R17, 0x2 ;  /* 0x00000002110f7836 */ /* 0x000fe40000000000 */
[----:B--2---:R-:W-:-:S05]  /*07e0*/  @!P1 IMAD.WIDE R10, R11, 0x4, R4 ;  /* 0x000000040b0a9825 */ /* 0x004fca00078e0204 */
[----:B------:R-:W2:Y:S01]  /*07f0*/  @!P1 LD.E R14, desc[UR36][R10.64] ;  /* 0x000000240a0e9980 */ /* 0x000ea2000c101900 */
[----:B------:R-:W-:Y:S01]  /*0800*/  ISETP.GE.AND P0, PT, R15, UR6, PT ;  /* 0x000000060f007c0c */ /* 0x000fe2000bf06270 */
[----:B------:R-:W-:-:S05]  /*0810*/  VIADD R12, R17, 0x3 ;  /* 0x00000003110c7836 */ /* 0x000fca0000000000 */
[----:B------:R-:W-:Y:S01]  /*0820*/  ISETP.GE.AND P2, PT, R12, UR6, PT ;  /* 0x000000060c007c0c */ /* 0x000fe2000bf46270 */
[----:B--2---:R-:W-:-:S05]  /*0830*/  @!P1 VIADD R15, R14, 0x1 ;  /* 0x000000010e0f9836 */ /* 0x004fca0000000000 */
[----:B------:R0:W-:Y:S01]  /*0840*/  @!P1 ST.E desc[UR36][R10.64], R15 ;  /* 0x0000000f0a009985 */ /* 0x0001e2000c101924 */
[----:B------:R-:W-:Y:S06]  /*0850*/  @P0 BRA `(.L_x_9) ;  /* 0x0000000000140947 */ /* 0x000fec0003800000 */
[----:B0-----:R-:W2:Y:S02]  /*0860*/  LDG.E R9, desc[UR36][R6.64] ;  /* 0x0000002406097981 */ /* 0x001ea4000c1e1900 */
[----:B--2---:R-:W-:-:S05]  /*0870*/  IMAD.WIDE R8, R9, 0x4, R4 ;  /* 0x0000000409087825 */ /* 0x004fca00078e0204 */
[----:B------:R-:W2:Y:S02]  /*0880*/  LD.E R10, desc[UR36][R8.64] ;  /* 0x00000024080a7980 */ /* 0x000ea4000c101900 */
[----:B--2---:R-:W-:-:S05]  /*0890*/  IADD3 R11, PT, PT, R10, 0x1, RZ ;  /* 0x000000010a0b7810 */ /* 0x004fca0007ffe0ff */
[----:B------:R1:W-:Y:S02]  /*08a0*/  ST.E desc[UR36][R8.64], R11 ;  /* 0x0000000b08007985 */ /* 0x0003e4000c101924 */
.L_x_9:
[----:B01----:R-:W2:Y:S02]  /*08b0*/  @!P2 LDG.E R11, desc[UR36][R6.64+0x4] ;  /* 0x00000424060ba981 */ /* 0x003ea4000c1e1900 */
[----:B--2---:R-:W-:-:S05]  /*08c0*/  @!P2 IMAD.WIDE R10, R11, 0x4, R4 ;  /* 0x000000040b0aa825 */ /* 0x004fca00078e0204 */
[----:B------:R-:W2:Y:S01]  /*08d0*/  @!P2 LD.E R8, desc[UR36][R10.64] ;  /* 0x000000240a08a980 */ /* 0x000ea2000c101900 */
[----:B------:R-:W-:Y:S01]  /*08e0*/  BSSY.RECONVERGENT B0, `(.L_x_8) ;  /* 0x000002c000007945 */ /* 0x000fe20003800200 */
[----:B--2---:R-:W-:Y:S01]  /*08f0*/  @!P2 VIADD R9, R8, 0x1 ;  /* 0x000000010809a836 */ /* 0x004fe20000000000 */
[----:B------:R-:W-:-:S04]  /*0900*/  LOP3.LUT R8, R16, 0x7ffffffc, RZ, 0xc0, !PT ;  /* 0x7ffffffc10087812 */ /* 0x000fc800078ec0ff */
[----:B------:R0:W-:Y:S01]  /*0910*/  @!P2 ST.E desc[UR36][R10.64], R9 ;  /* 0x000000090a00a985 */ /* 0x0001e2000c101924 */
[----:B------:R-:W-:-:S04]  /*0920*/  IADD3 R12, PT, PT, -R8, 0x4, RZ ;  /* 0x00000004080c7810 */ /* 0x000fc80007ffe1ff */
[----:B------:R-:W-:-:S13]  /*0930*/  ISETP.NE.AND P0, PT, R12, RZ, PT ;  /* 0x000000ff0c00720c */ /* 0x000fda0003f05270 */
[----:B0-----:R-:W-:Y:S05]  /*0940*/  @!P0 BRA `(.L_x_10) ;  /* 0x0000000000948947 */ /* 0x001fea0003800000 */
[----:B------:R-:W-:Y:S01]  /*0950*/  IMAD.MOV.U32 R11, RZ, RZ, R12 ;  /* 0x000000ffff0b7224 */ /* 0x000fe200078e000c */
[C---:B------:R-:W-:Y:S01]  /*0960*/  IADD3 R10, PT, PT, R17.reuse, 0x7, RZ ;  /* 0x00000007110a7810 */ /* 0x040fe20007ffe0ff */
[----:B------:R-:W-:-:S07]  /*0970*/  VIADD R9, R17, 0x4 ;  /* 0x0000000411097836 */ /* 0x000fce0000000000 */
.L_x_11:
[----:B------:R-:W0:Y:S01]  /*0980*/  LDCU UR4, c[0x0][0x394] ;  /* 0x00007280ff0477ac */ /* 0x000e220008000800 */
[----:B------:R-:W-:-:S05]  /*0990*/  VIADD R6, R10, 0xfffffffd ;  /* 0xfffffffd0a067836 */ /* 0x000fca0000000000 */
[----:B0-----:R-:W-:Y:S01]  /*09a0*/  ISETP.GE.AND P0, PT, R6, UR4, PT ;  /* 0x0000000406007c0c */ /* 0x001fe2000bf06270 */
[----:B------:R-:W-:-:S12]  /*09b0*/  IMAD.WIDE R6, R9, 0x4, R2 ;  /* 0x0000000409067825 */ /* 0x000fd800078e0202 */
[----:B-1----:R-:W2:Y:S01]  /*09c0*/  @!P0 LDG.E R13, desc[UR36][R6.64+-0x8] ;  /* 0xfffff824060d8981 */ /* 0x002ea2000c1e1900 */
[----:B------:R-:W-:Y:S01]  /*09d0*/  IADD3 R15, PT, PT, R10, -0x2, RZ ;  /* 0xfffffffe0a0f7810 */ /* 0x000fe20007ffe0ff */
[----:B--2---:R-:W-:-:S05]  /*09e0*/  @!P0 IMAD.WIDE R12, R13, 0x4, R4 ;  /* 0x000000040d0c8825 */ /* 0x004fca00078e0204 */
[----:B------:R-:W2:Y:S01]  /*09f0*/  @!P0 LD.E R14, desc[UR36][R12.64] ;  /* 0x000000240c0e8980 */ /* 0x000ea2000c101900 */
[----:B------:R-:W-:Y:S01]  /*0a00*/  ISETP.GE.AND P1, PT, R15, UR4, PT ;  /* 0x000000040f007c0c */ /* 0x000fe2000bf26270 */
[----:B--2---:R-:W-:-:S05]  /*0a10*/  @!P0 VIADD R21, R14, 0x1 ;  /* 0x000000010e158836 */ /* 0x004fca0000000000 */
[----:B------:R0:W-:Y:S07]  /*0a20*/  @!P0 ST.E desc[UR36][R12.64], R21 ;  /* 0x000000150c008985 */ /* 0x0001ee000c101924 */
        /* <DEDUP_REMOVED lines=8> */
[----:B------:R-:W-:Y:S01]  /*0ab0*/  ISETP.GE.AND P1, PT, R10, UR4, PT ;  /* 0x000000040a007c0c */ /* 0x000fe2000bf26270 */
[----:B--2---:R-:W-:-:S05]  /*0ac0*/  @!P0 IMAD.WIDE R14, R15, 0x4, R4 ;  /* 0x000000040f0e8825 */ /* 0x004fca00078e0204 */
[----:B------:R-:W2:Y:S02]  /*0ad0*/  @!P0 LD.E R16, desc[UR36][R14.64] ;  /* 0x000000240e108980 */ /* 0x000ea4000c101900 */
[----:B--2---:R-:W-:-:S05]  /*0ae0*/  @!P0 VIADD R23, R16, 0x1 ;  /* 0x0000000110178836 */ /* 0x004fca0000000000 */
[----:B------:R1:W-:Y:S04]  /*0af0*/  @!P0 ST.E desc[UR36][R14.64], R23 ;  /* 0x000000170e008985 */ /* 0x0003e8000c101924 */
[----:B0-----:R-:W2:Y:S02]  /*0b00*/  @!P1 LDG.E R13, desc[UR36][R6.64+0x4] ;  /* 0x00000424060d9981 */ /* 0x001ea4000c1e1900 */
[----:B--2---:R-:W-:-:S05]  /*0b10*/  @!P1 IMAD.WIDE R12, R13, 0x4, R4 ;  /* 0x000000040d0c9825 */ /* 0x004fca00078e0204 */
[----:B------:R-:W2:Y:S01]  /*0b20*/  @!P1 LD.E R16, desc[UR36][R12.64] ;  /* 0x000000240c109980 */ /* 0x000ea2000c101900 */
[----:B------:R-:W-:Y:S01]  /*0b30*/  IADD3 R11, PT, PT, R11, 0x4, RZ ;  /* 0x000000040b0b7810 */ /* 0x000fe20007ffe0ff */
[----:B------:R-:W-:Y:S02]  /*0b40*/  VIADD R9, R9, 0x4 ;  /* 0x0000000409097836 */ /* 0x000fe40000000000 */
[----:B------:R-:W-:Y:S01]  /*0b50*/  VIADD R10, R10, 0x4 ;  /* 0x000000040a0a7836 */ /* 0x000fe20000000000 */
[----:B------:R-:W-:Y:S01]  /*0b60*/  ISETP.NE.AND P0, PT, R11, RZ, PT ;  /* 0x000000ff0b00720c */ /* 0x000fe20003f05270 */
[----:B--2---:R-:W-:-:S05]  /*0b70*/  @!P1 VIADD R21, R16, 0x1 ;  /* 0x0000000110159836 */ /* 0x004fca0000000000 */
[----:B------:R1:W-:Y:S07]  /*0b80*/  @!P1 ST.E desc[UR36][R12.64], R21 ;  /* 0x000000150c009985 */ /* 0x0003ee000c101924 */
[----:B------:R-:W-:Y:S05]  /*0b90*/  @P0 BRA `(.L_x_11) ;  /* 0xfffffffc00780947 */ /* 0x000fea000383ffff */
.L_x_10:
[----:B------:R-:W-:Y:S05]  /*0ba0*/  BSYNC.RECONVERGENT B0 ;  /* 0x0000000000007941 */ /* 0x000fea0003800200 */
.L_x_8:
[----:B------:R-:W-:Y:S01]  /*0bb0*/  ISETP.NE.AND P0, PT, R0, RZ, PT ;  /* 0x000000ff0000720c */ /* 0x000fe20003f05270 */
[----:B------:R-:W-:-:S12]  /*0bc0*/  BSSY.RECONVERGENT B0, `(.L_x_7) ;  /* 0x0000011000007945 */ /* 0x000fd80003800200 */
[----:B------:R-:W-:Y:S05]  /*0bd0*/  @!P0 BRA `(.L_x_12) ;  /* 0x00000000003c8947 */ /* 0x000fea0003800000 */
[----:B------:R-:W-:Y:S01]  /*0be0*/  IADD3 R17, PT, PT, R17, R8, RZ ;  /* 0x0000000811117210 */ /* 0x000fe20007ffe0ff */
[----:B------:R-:W-:-:S07]  /*0bf0*/  IMAD.MOV R0, RZ, RZ, -R0 ;  /* 0x000000ffff007224 */ /* 0x000fce00078e0a00 */
.L_x_13:
[----:B------:R-:W3:Y:S02]  /*0c00*/  LDCU UR4, c[0x0][0x394] ;  /* 0x00007280ff0477ac */ /* 0x000ee40008000800 */
[----:B---3--:R-:W-:-:S13]  /*0c10*/  ISETP.GE.AND P0, PT, R17, UR4, PT ;  /* 0x0000000411007c0c */ /* 0x008fda000bf06270 */
[----:B012---:R-:W0:Y:S02]  /*0c20*/  @!P0 LDC.64 R2, c[0x0][0x388] ;  /* 0x0000e200ff028b82 */ /* 0x007e240000000a00 */
[----:B0-----:R-:W-:-:S06]  /*0c30*/  @!P0 IMAD.WIDE R2, R17, 0x4, R2 ;  /* 0x0000000411028825 */ /* 0x001fcc00078e0202 */
[----:B------:R-:W2:Y:S02]  /*0c40*/  @!P0 LDG.E R3, desc[UR36][R2.64] ;  /* 0x0000002402038981 */ /* 0x000ea4000c1e1900 */
[----:B--2---:R-:W-:-:S05]  /*0c50*/  @!P0 IMAD.WIDE R6, R3, 0x4, R4 ;  /* 0x0000000403068825 */ /* 0x004fca00078e0204 */
[----:B------:R-:W2:Y:S01]  /*0c60*/  @!P0 LD.E R8, desc[UR36][R6.64] ;  /* 0x0000002406088980 */ /* 0x000ea2000c101900 */
[----:B------:R-:W-:Y:S01]  /*0c70*/  IADD3 R0, PT, PT, R0, 0x1, RZ ;  /* 0x0000000100007810 */ /* 0x000fe20007ffe0ff */
[----:B------:R-:W-:Y:S02]  /*0c80*/  VIADD R17, R17, 0x1 ;  /* 0x0000000111117836 */ /* 0x000fe40000000000 */
[----:B--2---:R-:W-:-:S05]  /*0c90*/  @!P0 VIADD R9, R8, 0x1 ;  /* 0x0000000108098836 */ /* 0x004fca0000000000 */
[----:B------:R3:W-:Y:S01]  /*0ca0*/  @!P0 ST.E desc[UR36][R6.64], R9 ;  /* 0x0000000906008985 */ /* 0x0007e2000c101924 */
[----:B------:R-:W-:-:S13]  /*0cb0*/  ISETP.NE.AND P0, PT, R0, RZ, PT ;  /* 0x000000ff0000720c */ /* 0x000fda0003f05270 */
[----:B---3--:R-:W-:Y:S05]  /*0cc0*/  @P0 BRA `(.L_x_13) ;  /* 0xfffffffc00cc0947 */ /* 0x008fea000383ffff */
.L_x_12:
[----:B------:R-:W-:Y:S05]  /*0cd0*/  BSYNC.RECONVERGENT B0 ;  /* 0x0000000000007941 */ /* 0x000fea0003800200 */
.L_x_7:
[----:B------:R-:W3:Y:S02]  /*0ce0*/  LDC R10, c[0x0][0x390] ;  /* 0x0000e400ff0a7b82 */ /* 0x000ee40000000800 */
[----:B---3--:R-:W-:-:S13]  /*0cf0*/  ISETP.GE.AND P0, PT, R10, 0x1, PT ;  /* 0x000000010a00780c */ /* 0x008fda0003f06270 */
[----:B------:R-:W-:Y:S05]  /*0d00*/  @!P0 BRA `(.L_x_14) ;  /* 0x0000000800748947 */ /* 0x000fea0003800000 */
[C---:B------:R-:W-:Y:S01]  /*0d10*/  ISETP.GE.U32.AND P1, PT, R10.reuse, 0x10, PT ;  /* 0x000000100a00780c */ /* 0x040fe20003f26070 */
[----:B012---:R-:W-:Y:S01]  /*0d20*/  IMAD.MOV.U32 R3, RZ, RZ, RZ ;  /* 0x000000ffff037224 */ /* 0x007fe200078e00ff */
[----:B------:R-:W-:-:S11]  /*0d30*/  LOP3.LUT P0, R14, R10, 0xf, RZ, 0xc0, !PT ;  /* 0x0000000f0a0e7812 */ /* 0x000fd6000780c0ff */
[----:B------:R-:W-:Y:S05]  /*0d40*/  @!P1 BRA `(.L_x_15) ;  /* 0x0000000000dc9947 */ /* 0x000fea0003800000 */
[----:B------:R-:W0:Y:S01]  /*0d50*/  LDCU.64 UR4, c[0x0][0x380] ;  /* 0x00007000ff0477ac */ /* 0x000e220008000a00 */
[----:B------:R-:W-:Y:S01]  /*0d60*/  LOP3.LUT R3, R10, 0x7ffffff0, RZ, 0xc0, !PT ;  /* 0x7ffffff00a037812 */ /* 0x000fe200078ec0ff */
[----:B------:R-:W-:Y:S01]  /*0d70*/  BSSY B0, `(.L_x_15) ;  /* 0x0000034000007945 */ /* 0x000fe20003800000 */
[----:B------:R-:W-:-:S03]  /*0d80*/  IADD3 R12, P1, PT, R4, 0x20, RZ ;  /* 0x00000020040c7810 */ /* 0x000fc60007f3e0ff */
[----:B------:R-:W-:Y:S01]  /*0d90*/  IMAD.MOV R0, RZ, RZ, -R3 ;  /* 0x000000ffff007224 */ /* 0x000fe200078e0a03 */
[----:B------:R-:W-:Y:S01]  /*0da0*/  IADD3.X R11, PT, PT, RZ, R5, RZ, P1, !PT ;  /* 0x00000005ff0b7210 */ /* 0x000fe20000ffe4ff */
[----:B0-----:R-:W-:-:S04]  /*0db0*/  UIADD3 UR4, UP0, UPT, UR4, 0x20, URZ ;  /* 0x0000002004047890 */ /* 0x001fc8000ff1e0ff */
[----:B------:R-:W-:Y:S02]  /*0dc0*/  UIADD3.X UR5, UPT, UPT, URZ, UR5, URZ, UP0, !UPT ;  /* 0x00000005ff057290 */ /* 0x000fe400087fe4ff */
[----:B------:R-:W-:-:S04]  /*0dd0*/  IMAD.U32 R2, RZ, RZ, UR4 ;  /* 0x00000004ff027e24 */ /* 0x000fc8000f8e00ff */
[----:B------:R-:W-:-:S07]  /*0de0*/  MOV R19, UR5 ;  /* 0x0000000500137c02 */ /* 0x000fce0008000f00 */
.L_x_16:
[----:B------:R-:W-:Y:S02]  /*0df0*/  IMAD.MOV.U32 R6, RZ, RZ, R12 ;  /* 0x000000ffff067224 */ /* 0x000fe400078e000c */
[----:B------:R-:W-:-:S05]  /*0e00*/  IMAD.MOV.U32 R7, RZ, RZ, R11 ;  /* 0x000000ffff077224 */ /* 0x000fca00078e000b */
[----:B------:R-:W2:Y:S01]  /*0e10*/  LD.E R11, desc[UR36][R6.64+-0x20] ;  /* 0xffffe024060b7980 */ /* 0x000ea2000c101900 */
[----:B-1----:R-:W-:Y:S01]  /*0e20*/  MOV R8, R2 ;  /* 0x0000000200087202 */ /* 0x002fe20000000f00 */
[----:B------:R-:W-:Y:S01]  /*0e30*/  IMAD.MOV.U32 R9, RZ, RZ, R19 ;  /* 0x000000ffff097224 */ /* 0x000fe200078e0013 */
[----:B------:R-:W-:Y:S05]  /*0e40*/  YIELD ;  /* 0x0000000000007946 */ /* 0x000fea0003800000 */
[----:B--2---:R0:W-:Y:S04]  /*0e50*/  REDG.E.ADD.STRONG.GPU desc[UR36][R8.64+-0x20], R11 ;  /* 0xffffe00b0800798e */ /* 0x0041e8000c12e124 */
[----:B------:R-:W2:Y:S04]  /*0e60*/  LD.E R13, desc[UR36][R6.64+-0x1c] ;  /* 0xffffe424060d7980 */ /* 0x000ea8000c101900 */
[----:B--2---:R1:W-:Y:S04]  /*0e70*/  REDG.E.ADD.STRONG.GPU desc[UR36][R8.64+-0x1c], R13 ;  /* 0xffffe40d0800798e */ /* 0x0043e8000c12e124 */
[----:B------:R-:W2:Y:S04]  /*0e80*/  LD.E R15, desc[UR36][R6.64+-0x18] ;  /* 0xffffe824060f7980 */ /* 0x000ea8000c101900 */
[----:B--2---:R2:W-:Y:S04]  /*0e90*/  REDG.E.ADD.STRONG.GPU desc[UR36][R8.64+-0x18], R15 ;  /* 0xffffe80f0800798e */ /* 0x0045e8000c12e124 */
[----:B------:R-:W3:Y:S04]  /*0ea0*/  LD.E R17, desc[UR36][R6.64+-0x14] ;  /* 0xffffec2406117980 */ /* 0x000ee8000c101900 */
[----:B---3--:R3:W-:Y:S04]  /*0eb0*/  REDG.E.ADD.STRONG.GPU desc[UR36][R8.64+-0x14], R17 ;  /* 0xffffec110800798e */ /* 0x0087e8000c12e124 */
[----:B------:R-:W4:Y:S04]  /*0ec0*/  LD.E R19, desc[UR36][R6.64+-0x10] ;  /* 0xfffff02406137980 */ /* 0x000f28000c101900 */
[----:B----4-:R4:W-:Y:S04]  /*0ed0*/  REDG.E.ADD.STRONG.GPU desc[UR36][R8.64+-0x10], R19 ;  /* 0xfffff0130800798e */ /* 0x0109e8000c12e124 */
[----:B------:R-:W5:Y:S04]  /*0ee0*/  LD.E R21, desc[UR36][R6.64+-0xc] ;  /* 0xfffff42406157980 */ /* 0x000f68000c101900 */
[----:B-----5:R5:W-:Y:S04]  /*0ef0*/  REDG.E.ADD.STRONG.GPU desc[UR36][R8.64+-0xc], R21 ;  /* 0xfffff4150800798e */ /* 0x020be8000c12e124 */
[----:B0-----:R-:W2:Y:S04]  /*0f00*/  LD.E R11, desc[UR36][R6.64+-0x8] ;  /* 0xfffff824060b7980 */ /* 0x001ea8000c101900 */
[----:B--2---:R0:W-:Y:S04]  /*0f10*/  REDG.E.ADD.STRONG.GPU desc[UR36][R8.64+-0x8], R11 ;  /* 0xfffff80b0800798e */ /* 0x0041e8000c12e124 */
[----:B-1----:R-:W2:Y:S04]  /*0f20*/  LD.E R13, desc[UR36][R6.64+-0x4] ;  /* 0xfffffc24060d7980 */ /* 0x002ea8000c101900 */
[----:B--2---:R1:W-:Y:S04]  /*0f30*/  REDG.E.ADD.STRONG.GPU desc[UR36][R8.64+-0x4], R13 ;  /* 0xfffffc0d0800798e */ /* 0x0043e8000c12e124 */
[----:B------:R-:W2:Y:S04]  /*0f40*/  LD.E R15, desc[UR36][R6.64] ;  /* 0x00000024060f7980 */ /* 0x000ea8000c101900 */
[----:B--2---:R2:W-:Y:S04]  /*0f50*/  REDG.E.ADD.STRONG.GPU desc[UR36][R8.64], R15 ;  /* 0x0000000f0800798e */ /* 0x0045e8000c12e124 */
[----:B---3--:R-:W3:Y:S04]  /*0f60*/  LD.E R17, desc[UR36][R6.64+0x4] ;  /* 0x0000042406117980 */ /* 0x008ee8000c101900 */
[----:B---3--:R3:W-:Y:S04]  /*0f70*/  REDG.E.ADD.STRONG.GPU desc[UR36][R8.64+0x4], R17 ;  /* 0x000004110800798e */ /* 0x0087e8000c12e124 */
[----:B----4-:R-:W4:Y:S04]  /*0f80*/  LD.E R19, desc[UR36][R6.64+0x8] ;  /* 0x0000082406137980 */ /* 0x010f28000c101900 */
[----:B----4-:R4:W-:Y:S04]  /*0f90*/  REDG.E.ADD.STRONG.GPU desc[UR36][R8.64+0x8], R19 ;  /* 0x000008130800798e */ /* 0x0109e8000c12e124 */
[----:B-----5:R-:W5:Y:S04]  /*0fa0*/  LD.E R21, desc[UR36][R6.64+0xc] ;  /* 0x00000c2406157980 */ /* 0x020f68000c101900 */
[----:B-----5:R-:W-:Y:S04]  /*0fb0*/  REDG.E.ADD.STRONG.GPU desc[UR36][R8.64+0xc], R21 ;  /* 0x00000c150800798e */ /* 0x020fe8000c12e124 */
[----:B0-----:R-:W5:Y:S04]  /*0fc0*/  LD.E R11, desc[UR36][R6.64+0x10] ;  /* 0x00001024060b7980 */ /* 0x001f68000c101900 */
[----:B-----5:R0:W-:Y:S04]  /*0fd0*/  REDG.E.ADD.STRONG.GPU desc[UR36][R8.64+0x10], R11 ;  /* 0x0000100b0800798e */ /* 0x0201e8000c12e124 */
[----:B-1----:R-:W5:Y:S04]  /*0fe0*/  LD.E R13, desc[UR36][R6.64+0x14] ;  /* 0x00001424060d7980 */ /* 0x002f68000c101900 */
[----:B-----5:R1:W-:Y:S04]  /*0ff0*/  REDG.E.ADD.STRONG.GPU desc[UR36][R8.64+0x14], R13 ;  /* 0x0000140d0800798e */ /* 0x0203e8000c12e124 */
[----:B--2---:R-:W2:Y:S01]  /*1000*/  LD.E R15, desc[UR36][R6.64+0x18] ;  /* 0x00001824060f7980 */ /* 0x004ea2000c101900 */
[----:B------:R-:W-:-:S05]  /*1010*/  VIADD R0, R0, 0x10 ;  /* 0x0000001000007836 */ /* 0x000fca0000000000 */
[----:B------:R-:W-:Y:S01]  /*1020*/  ISETP.NE.AND P1, PT, R0, RZ, PT ;  /* 0x000000ff0000720c */ /* 0x000fe20003f25270 */
[----:B--2---:R1:W-:Y:S04]  /*1030*/  REDG.E.ADD.STRONG.GPU desc[UR36][R8.64+0x18], R15 ;  /* 0x0000180f0800798e */ /* 0x0043e8000c12e124 */
[----:B---3--:R-:W2:Y:S01]  /*1040*/  LD.E R17, desc[UR36][R6.64+0x1c] ;  /* 0x00001c2406117980 */ /* 0x008ea2000c101900 */
[----:B------:R-:W-:Y:S02]  /*1050*/  IADD3 R2, P3, PT, R8, 0x40, RZ ;  /* 0x0000004008027810 */ /* 0x000fe40007f7e0ff */
[----:B------:R-:W-:-:S03]  /*1060*/  IADD3 R12, P2, PT, R6, 0x40, RZ ;  /* 0x00000040060c7810 */ /* 0x000fc60007f5e0ff */
[----:B----4-:R-:W-:Y:S01]  /*1070*/  IMAD.X R19, RZ, RZ, R9, P3 ;  /* 0x000000ffff137224 */ /* 0x010fe200018e0609 */
[----:B0-----:R-:W-:Y:S01]  /*1080*/  IADD3.X R11, PT, PT, RZ, R7, RZ, P2, !PT ;  /* 0x00000007ff0b7210 */ /* 0x001fe200017fe4ff */
[----:B--2---:R1:W-:Y:S01]  /*1090*/  REDG.E.ADD.STRONG.GPU desc[UR36][R8.64+0x1c], R17 ;  /* 0x00001c110800798e */ /* 0x0043e2000c12e124 */
[----:B------:R-:W-:Y:S07]  /*10a0*/  @P1 BRA `(.L_x_16) ;  /* 0xfffffffc00501947 */ /* 0x000fee000383ffff */
[----:B------:R-:W-:Y:S05]  /*10b0*/  BSYNC B0 ;  /* 0x0000000000007941 */ /* 0x000fea0003800000 */
.L_x_15:
[----:B------:R-:W-:Y:S04]  /*10c0*/  BSSY B0, `(.L_x_14) ;  /* 0x0000061000007945 */ /* 0x000fe80003800000 */
[----:B------:R-:W-:Y:S05]  /*10d0*/  @!P0 BRA `(.L_x_17) ;  /* 0x00000004007c8947 */ /* 0x000fea0003800000 */
[----:B------:R-:W-:Y:S02]  /*10e0*/  ISETP.GE.U32.AND P0, PT, R14, 0x8, PT ;  /* 0x000000080e00780c */ /* 0x000fe40003f06070 */
[----:B------:R-:W-:-:S04]  /*10f0*/  LOP3.LUT R12, R10, 0x7, RZ, 0xc0, !PT ;  /* 0x000000070a0c7812 */ /* 0x000fc800078ec0ff */
[----:B------:R-:W-:-:S07]  /*1100*/  ISETP.NE.AND P1, PT, R12, RZ, PT ;  /* 0x000000ff0c00720c */ /* 0x000fce0003f25270 */
[----:B------:R-:W-:Y:S06]  /*1110*/  @!P0 BRA `(.L_x_18) ;  /* 0x0000000000a08947 */ /* 0x000fec0003800000 */
[C---:B------:R-:W-:Y:S01]  /*1120*/  IMAD.WIDE.U32 R6, R3.reuse, 0x4, R4 ;  /* 0x0000000403067825 */ /* 0x040fe200078e0004 */
[----:B------:R-:W0:Y:S01]  /*1130*/  S2R R2, SR_LANEID ;  /* 0x0000000000027919 */ /* 0x000e220000000000 */
[----:B-1----:R-:W1:Y:S03]  /*1140*/  LDC.64 R8, c[0x0][0x380] ;  /* 0x0000e000ff087b82 */ /* 0x002e660000000a00 */
[----:B------:R-:W2:Y:S01]  /*1150*/  LD.E R0, desc[UR36][R6.64] ;  /* 0x0000002406007980 */ /* 0x000ea2000c101900 */
[----:B------:R-:W-:Y:S02]  /*1160*/  VOTEU.ANY UR4, UPT, PT ;  /* 0x0000000000047886 */ /* 0x000fe400038e0100 */
[----:B------:R-:W-:Y:S01]  /*1170*/  UFLO.U32 UR4, UR4 ;  /* 0x00000004000472bd */ /* 0x000fe200080e0000 */
[----:B-1----:R-:W-:-:S05]  /*1180*/  IMAD.WIDE.U32 R8, R3, 0x4, R8 ;  /* 0x0000000403087825 */ /* 0x002fca00078e0008 */
[----:B0-----:R-:W-:Y:S01]  /*1190*/  ISETP.EQ.U32.AND P0, PT, R2, UR4, PT ;  /* 0x0000000402007c0c */ /* 0x001fe2000bf02070 */
[----:B--2---:R-:W0:Y:S02]  /*11a0*/  REDUX.SUM UR5, R0 ;  /* 0x00000000000573c4 */ /* 0x004e24000000c000 */
[----:B0-----:R-:W-:-:S10]  /*11b0*/  IMAD.U32 R13, RZ, RZ, UR5 ;  /* 0x00000005ff0d7e24 */ /* 0x001fd4000f8e00ff */
[----:B------:R0:W-:Y:S04]  /*11c0*/  @P0 REDG.E.ADD.STRONG.GPU desc[UR36][R8.64], R13 ;  /* 0x0000000d0800098e */ /* 0x0001e8000c12e124 */
[----:B------:R-:W2:Y:S02]  /*11d0*/  LD.E R2, desc[UR36][R6.64+0x4] ;  /* 0x0000042406027980 */ /* 0x000ea4000c101900 */
[----:B--2---:R-:W1:Y:S02]  /*11e0*/  REDUX.SUM UR4, R2 ;  /* 0x00000000020473c4 */ /* 0x004e64000000c000 */
[----:B-1----:R-:W-:-:S05]  /*11f0*/  MOV R15, UR4 ;  /* 0x00000004000f7c02 */ /* 0x002fca0008000f00 */
[----:B------:R1:W-:Y:S04]  /*1200*/  @P0 REDG.E.ADD.STRONG.GPU desc[UR36][R8.64+0x4], R15 ;  /* 0x0000040f0800098e */ /* 0x0003e8000c12e124 */
[----:B------:R-:W2:Y:S02]  /*1210*/  LD.E R0, desc[UR36][R6.64+0x8] ;  /* 0x0000082406007980 */ /* 0x000ea4000c101900 */
[----:B--2---:R-:W2:Y:S02]  /*1220*/  REDUX.SUM UR4, R0 ;  /* 0x00000000000473c4 */ /* 0x004ea4000000c000 */
[----:B--2---:R-:W-:-:S05]  /*1230*/  IMAD.U32 R17, RZ, RZ, UR4 ;  /* 0x00000004ff117e24 */ /* 0x004fca000f8e00ff */
[----:B------:R2:W-:Y:S04]  /*1240*/  @P0 REDG.E.ADD.STRONG.GPU desc[UR36][R8.64+0x8], R17 ;  /* 0x000008110800098e */ /* 0x0005e8000c12e124 */
[----:B------:R-:W3:Y:S02]  /*1250*/  LD.E R11, desc[UR36][R6.64+0xc] ;  /* 0x00000c24060b7980 */ /* 0x000ee4000c101900 */
[----:B---3--:R-:W0:Y:S02]  /*1260*/  REDUX.SUM UR4, R11 ;  /* 0x000000000b0473c4 */ /* 0x008e24000000c000 */
[----:B0-----:R-:W-:-:S05]  /*1270*/  IMAD.U32 R13, RZ, RZ, UR4 ;  /* 0x00000004ff0d7e24 */ /* 0x001fca000f8e00ff */
[----:B------:R0:W-:Y:S04]  /*1280*/  @P0 REDG.E.ADD.STRONG.GPU desc[UR36][R8.64+0xc], R13 ;  /* 0x00000c0d0800098e */ /* 0x0001e8000c12e124 */
[----:B------:R-:W3:Y:S02]  /*1290*/  LD.E R2, desc[UR36][R6.64+0x10] ;  /* 0x0000102406027980 */ /* 0x000ee4000c101900 */
[----:B---3--:R-:W1:Y:S02]  /*12a0*/  REDUX.SUM UR4, R2 ;  /* 0x00000000020473c4 */ /* 0x008e64000000c000 */
[----:B-1----:R-:W-:-:S05]  /*12b0*/  MOV R15, UR4 ;  /* 0x00000004000f7c02 */ /* 0x002fca0008000f00 */
[----:B------:R1:W-:Y:S04]  /*12c0*/  @P0 REDG.E.ADD.STRONG.GPU desc[UR36][R8.64+0x10], R15 ;  /* 0x0000100f0800098e */ /* 0x0003e8000c12e124 */
[----:B------:R-:W3:Y:S02]  /*12d0*/  LD.E R0, desc[UR36][R6.64+0x14] ;  /* 0x0000142406007980 */ /* 0x000ee4000c101900 */
[----:B---3--:R-:W2:Y:S02]  /*12e0*/  REDUX.SUM UR4, R0 ;  /* 0x00000000000473c4 */ /* 0x008ea4000000c000 */
        /* <DEDUP_REMOVED lines=9> */
[----:B------:R2:W-:Y:S01]  /*1380*/  @P0 REDG.E.ADD.STRONG.GPU desc[UR36][R8.64+0x1c], R15 ;  /* 0x00001c0f0800098e */ /* 0x0005e2000c12e124 */
[----:B------:R-:W-:-:S07]  /*1390*/  VIADD R3, R3, 0x8 ;  /* 0x0000000803037836 */ /* 0x000fce0000000000 */
.L_x_18:
[----:B------:R-:W-:Y:S05]  /*13a0*/  @!P1 BRA `(.L_x_17) ;  /* 0x0000000000c89947 */ /* 0x000fea0003800000 */
[----:B------:R-:W-:Y:S02]  /*13b0*/  ISETP.GE.U32.AND P0, PT, R12, 0x4, PT ;  /* 0x000000040c00780c */ /* 0x000fe40003f06070 */
[----:B------:R-:W-:-:S04]  /*13c0*/  LOP3.LUT R0, R10, 0x3, RZ, 0xc0, !PT ;  /* 0x000000030a007812 */ /* 0x000fc800078ec0ff */
[----:B------:R-:W-:-:S07]  /*13d0*/  ISETP.NE.AND P1, PT, R0, RZ, PT ;  /* 0x000000ff0000720c */ /* 0x000fce0003f25270 */
[----:B------:R-:W-:Y:S06]  /*13e0*/  @!P0 BRA `(.L_x_19) ;  /* 0x0000000000608947 */ /* 0x000fec0003800000 */
[C---:B-12---:R-:W-:Y:S01]  /*13f0*/  IMAD.WIDE.U32 R8, R3.reuse, 0x4, R4 ;  /* 0x0000000403087825 */ /* 0x046fe200078e0004 */
[----:B------:R-:W0:Y:S01]  /*1400*/  S2R R11, SR_LANEID ;  /* 0x00000000000b7919 */ /* 0x000e220000000000 */
[----:B------:R-:W1:Y:S03]  /*1410*/  LDC.64 R6, c[0x0][0x380] ;  /* 0x0000e000ff067b82 */ /* 0x000e660000000a00 */
        /* <DEDUP_REMOVED lines=13> */
[----:B--2---:R-:W1:Y:S02]  /*14f0*/  REDUX.SUM UR4, R2 ;  /* 0x00000000020473c4 */ /* 0x004e64000000c000 */
[----:B-1----:R-:W-:-:S05]  /*1500*/  IMAD.U32 R17, RZ, RZ, UR4 ;  /* 0x00000004ff117e24 */ /* 0x002fca000f8e00ff */
[----:B------:R3:W-:Y:S04]  /*1510*/  @P0 REDG.E.ADD.STRONG.GPU desc[UR36][R6.64+0x8], R17 ;  /* 0x000008110600098e */ /* 0x0007e8000c12e124 */
[----:B------:R-:W2:Y:S02]  /*1520*/  LD.E R12, desc[UR36][R8.64+0xc] ;  /* 0x00000c24080c7980 */ /* 0x000ea4000c101900 */
[----:B--2---:R-:W0:Y:S02]  /*1530*/  REDUX.SUM UR4, R12 ;  /* 0x000000000c0473c4 */ /* 0x004e24000000c000 */
[----:B0-----:R-:W-:-:S05]  /*1540*/  IMAD.U32 R13, RZ, RZ, UR4 ;  /* 0x00000004ff0d7e24 */ /* 0x001fca000f8e00ff */
[----:B------:R3:W-:Y:S01]  /*1550*/  @P0 REDG.E.ADD.STRONG.GPU desc[UR36][R6.64+0xc], R13 ;  /* 0x00000c0d0600098e */ /* 0x0007e2000c12e124 */
[----:B------:R-:W-:-:S07]  /*1560*/  IADD3 R3, PT, PT, R3, 0x4, RZ ;  /* 0x0000000403037810 */ /* 0x000fce0007ffe0ff */
.L_x_19:
[----:B------:R-:W-:Y:S05]  /*1570*/  @!P1 BRA `(.L_x_17) ;  /* 0x0000000000549947 */ /* 0x000fea0003800000 */
[----:B-12---:R-:W0:Y:S01]  /*1580*/  LDC.64 R8, c[0x0][0x380] ;  /* 0x0000e000ff087b82 */ /* 0x006e220000000a00 */
[----:B---3--:R-:W-:-:S04]  /*1590*/  IMAD.WIDE.U32 R6, R3, 0x4, R4 ;  /* 0x0000000403067825 */ /* 0x008fc800078e0004 */
[----:B------:R-:W-:Y:S02]  /*15a0*/  IMAD.MOV R0, RZ, RZ, -R0 ;  /* 0x000000ffff007224 */ /* 0x000fe400078e0a00 */
[----:B0-----:R-:W-:-:S04]  /*15b0*/  IMAD.WIDE.U32 R2, R3, 0x4, R8 ;  /* 0x0000000403027825 */ /* 0x001fc800078e0008 */
[----:B------:R-:W-:Y:S01]  /*15c0*/  IMAD.MOV.U32 R9, RZ, RZ, R7 ;  /* 0x000000ffff097224 */ /* 0x000fe200078e0007 */
[----:B------:R-:W-:Y:S01]  /*15d0*/  MOV R11, R3 ;  /* 0x00000003000b7202 */ /* 0x000fe20000000f00 */
[----:B------:R-:W-:-:S07]  /*15e0*/  IMAD.MOV.U32 R8, RZ, RZ, R2 ;  /* 0x000000ffff087224 */ /* 0x000fce00078e0002 */
.L_x_20:
[----:B0-----:R-:W-:Y:S01]  /*15f0*/  IMAD.MOV.U32 R2, RZ, RZ, R6 ;  /* 0x000000ffff027224 */ /* 0x001fe200078e0006 */
[----:B------:R-:W-:-:S05]  /*1600*/  MOV R3, R9 ;  /* 0x0000000900037202 */ /* 0x000fca0000000f00 */
[----:B------:R0:W2:Y:S01]  /*1610*/  LD.E R7, desc[UR36][R2.64] ;  /* 0x0000002402077980 */ /* 0x0000a2000c101900 */
[----:B------:R-:W-:Y:S01]  /*1620*/  IADD3 R0, PT, PT, R0, 0x1, RZ ;  /* 0x0000000100007810 */ /* 0x000fe20007ffe0ff */
[----:B------:R-:W-:Y:S05]  /*1630*/  YIELD ;  /* 0x0000000000007946 */ /* 0x000fea0003800000 */
[----:B------:R-:W-:Y:S01]  /*1640*/  ISETP.NE.AND P0, PT, R0, RZ, PT ;  /* 0x000000ff0000720c */ /* 0x000fe20003f05270 */
[----:B0-----:R-:W-:Y:S02]  /*1650*/  IMAD.MOV.U32 R2, RZ, RZ, R8 ;  /* 0x000000ffff027224 */ /* 0x001fe400078e0008 */
[----:B------:R-:W-:Y:S01]  /*1660*/  IMAD.MOV.U32 R3, RZ, RZ, R11 ;  /* 0x000000ffff037224 */ /* 0x000fe200078e000b */
[----:B------:R-:W-:-:S02]  /*1670*/  IADD3 R8, P1, PT, R8, 0x4, RZ ;  /* 0x0000000408087810 */ /* 0x000fc40007f3e0ff */
[----:B------:R-:W-:-:S03]  /*1680*/  IADD3 R6, P2, PT, R6, 0x4, RZ ;  /* 0x0000000406067810 */ /* 0x000fc60007f5e0ff */
[----:B------:R-:W-:Y:S02]  /*1690*/  IMAD.X R11, RZ, RZ, R11, P1 ;  /* 0x000000ffff0b7224 */ /* 0x000fe400008e060b */
[----:B------:R-:W-:Y:S01]  /*16a0*/  IMAD.X R9, RZ, RZ, R9, P2 ;  /* 0x000000ffff097224 */ /* 0x000fe200010e0609 */
[----:B--2---:R0:W-:Y:S01]  /*16b0*/  REDG.E.ADD.STRONG.GPU desc[UR36][R2.64], R7 ;  /* 0x000000070200798e */ /* 0x0041e2000c12e124 */
[----:B------:R-:W-:Y:S06]  /*16c0*/  @P0 BRA `(.L_x_20) ;  /* 0xfffffffc00c80947 */ /* 0x000fec000383ffff */
.L_x_17:
[----:B------:R-:W-:Y:S05]  /*16d0*/  BSYNC B0 ;  /* 0x0000000000007941 */ /* 0x000fea0003800000 */
.L_x_14:
[----:B------:R-:W4:Y:S01]  /*16e0*/  S2R R0, SR_TID.X ;  /* 0x0000000000007919 */ /* 0x000f220000002100 */
[----:B------:R-:W-:Y:S01]  /*16f0*/  BSSY.RECONVERGENT B0, `(.L_x_21) ;  /* 0x000001c000007945 */ /* 0x000fe20003800200 */
[----:B----4-:R-:W-:-:S04]  /*1700*/  LOP3.LUT P0, RZ, R0, UR38, RZ, 0xfc, !PT ;  /* 0x0000002600ff7c12 */ /* 0x010fc8000f80fcff */
[----:B------:R-:W-:-:S13]  /*1710*/  ISETP.LT.OR P0, PT, R10, 0x1, P0 ;  /* 0x000000010a00780c */ /* 0x000fda0000701670 */
[----:B------:R-:W-:Y:S05]  /*1720*/  @P0 BRA `(.L_x_22) ;  /* 0x0000000000600947 */ /* 0x000fea0003800000 */
[----:B------:R-:W-:Y:S02]  /*1730*/  HFMA2 R0, -RZ, RZ, 0, 0 ;  /* 0x00000000ff007431 */ /* 0x000fe400000001ff */
[----:B------:R-:W-:-:S07]  /*1740*/  IMAD.MOV.U32 R11, RZ, RZ, RZ ;  /* 0x000000ffff0b7224 */ /* 0x000fce00078e00ff */
.L_x_26:
[----:B0--3--:R-:W0:Y:S02]  /*1750*/  LDC.64 R6, c[0x0][0x380] ;  /* 0x0000e000ff067b82 */ /* 0x009e240000000a00 */
[----:B0-----:R-:W-:-:S05]  /*1760*/  IMAD.WIDE.U32 R6, R11, 0x4, R6 ;  /* 0x000000040b067825 */ /* 0x001fca00078e0006 */
[----:B-12---:R-:W2:Y:S01]  /*1770*/  LDG.E R2, desc[UR36][R6.64] ;  /* 0x0000002406027981 */ /* 0x006ea2000c1e1900 */
[----:B------:R-:W-:Y:S01]  /*1780*/  BSSY.RECONVERGENT B1, `(.L_x_23) ;  /* 0x000000e000017945 */ /* 0x000fe20003800200 */
[----:B--2---:R-:W-:-:S13]  /*1790*/  ISETP.GE.AND P0, PT, R2, 0x1, PT ;  /* 0x000000010200780c */ /* 0x004fda0003f06270 */
[----:B------:R-:W-:Y:S05]  /*17a0*/  @!P0 BRA `(.L_x_24) ;  /* 0x00000000002c8947 */ /* 0x000fea0003800000 */
[----:B------:R-:W0:Y:S01]  /*17b0*/  LDC.64 R8, c[0x0][0x388] ;  /* 0x0000e200ff087b82 */ /* 0x000e220000000a00 */
[----:B------:R-:W-:Y:S01]  /*17c0*/  BSSY.RECONVERGENT B2, `(.L_x_24) ;  /* 0x0000009000027945 */ /* 0x000fe20003800200 */
.L_x_25:
[----:B01----:R-:W-:-:S05]  /*17d0*/  IMAD.WIDE R2, R0, 0x4, R8 ;  /* 0x0000000400027825 */ /* 0x003fca00078e0208 */
[----:B------:R1:W-:Y:S04]  /*17e0*/  STG.E desc[UR36][R2.64], R11 ;  /* 0x0000000b02007986 */ /* 0x0003e8000c101924 */
[----:B------:R-:W2:Y:S01]  /*17f0*/  LDG.E R10, desc[UR36][R6.64] ;  /* 0x00000024060a7981 */ /* 0x000ea2000c1e1900 */
[----:B------:R-:W-:Y:S01]  /*1800*/  IADD3 R0, PT, PT, R0, 0x1, RZ ;  /* 0x0000000100007810 */ /* 0x000fe20007ffe0ff */
[C---:B--2---:R-:W-:Y:S01]  /*1810*/  VIADD R13, R10.reuse, 0xffffffff ;  /* 0xffffffff0a0d7836 */ /* 0x044fe20000000000 */
[----:B------:R-:W-:-:S04]  /*1820*/  ISETP.GT.AND P0, PT, R10, 0x1, PT ;  /* 0x000000010a00780c */ /* 0x000fc80003f04270 */
[----:B------:R1:W-:Y:S09]  /*1830*/  STG.E desc[UR36][R6.64], R13 ;  /* 0x0000000d06007986 */ /* 0x0003f2000c101924 */
[----:B------:R-:W-:Y:S05]  /*1840*/  @P0 BRA `(.L_x_25) ;  /* 0xfffffffc00e00947 */ /* 0x000fea000383ffff */
[----:B------:R-:W-:Y:S05]  /*1850*/  BSYNC.RECONVERGENT B2 ;  /* 0x0000000000027941 */ /* 0x000fea0003800200 */
.L_x_24:
[----:B------:R-:W-:Y:S05]  /*1860*/  BSYNC.RECONVERGENT B1 ;  /* 0x0000000000017941 */ /* 0x000fea0003800200 */
.L_x_23:
[----:B------:R-:W0:Y:S01]  /*1870*/  LDCU UR4, c[0x0][0x390] ;  /* 0x00007200ff0477ac */ /* 0x000e220008000800 */
[----:B-1----:R-:W-:-:S05]  /*1880*/  VIADD R11, R11, 0x1 ;  /* 0x000000010b0b7836 */ /* 0x002fca0000000000 */
[----:B0-----:R-:W-:-:S13]  /*1890*/  ISETP.NE.AND P0, PT, R11, UR4, PT ;  /* 0x000000040b007c0c */ /* 0x001fda000bf05270 */
[----:B------:R-:W-:Y:S05]  /*18a0*/  @P0 BRA `(.L_x_26) ;  /* 0xfffffffc00a80947 */ /* 0x000fea000383ffff */
.L_x_22:
[----:B------:R-:W-:Y:S05]  /*18b0*/  BSYNC.RECONVERGENT B0 ;  /* 0x0000000000007941 */ /* 0x000fea0003800200 */
.L_x_21:
[----:B------:R-:W-:-:S04]  /*18c0*/  MOV R0, 0x8 ;  /* 0x0000000800007802 */ /* 0x000fc80000000f00 */
[----:B012---:R0:W1:Y:S03]  /*18d0*/  LDC.64 R2, c[0x4][R0] ;  /* 0x0100000000027b82 */ /* 0x0070660000000a00 */
[----:B------:R-:W-:-:S07]  /*18e0*/  LEPC R20, `(.L_x_27) ;  /* 0x000000001014794e */ /* 0x000fce0000000000 */
[----:B01-3--:R-:W-:Y:S05]  /*18f0*/  CALL.ABS.NOINC R2 ;  /* 0x0000000002007343 */ /* 0x00bfea0003c00000 */
.L_x_27:
[----:B------:R-:W-:Y:S05]  /*1900*/  EXIT ;  /* 0x000000000000794d */ /* 0x000fea0003800000 */
.L_x_28:
[----:B------:R-:W-:-:S00]  /*1910*/  BRA `(.L_x_28) ;  /* 0xfffffffc00fc7947 */ /* 0x000fc0000383ffff */
[----:B------:R-:W-:-:S00]  /*1920*/  NOP ;  /* 0x0000000000007918 */ /* 0x000fc00000000000 */
        /* <DEDUP_REMOVED lines=13> */
.L_x_29:


//--------------------- .nv.shared.reserved.0     --------------------------
	.section	.nv.shared.reserved.0,"aw",@nobits
	.weak		__nv_reservedSMEM_offset_0_alias
	.size		__nv_reservedSMEM_offset_0_alias, 0, 64
	.other		__nv_reservedSMEM_offset_0_alias,@"STO_CUDA_RESERVED_SHARED STV_DEFAULT"
__nv_reservedSMEM_offset_0_alias:
	.zero		0
	.zero		64


//--------------------- .nv.constant0._Z11bucket_sortPiS_ii --------------------------
	.section	.nv.constant0._Z11bucket_sortPiS_ii,"a",@progbits
	.sectionflags	@""
	.align	4
.nv.constant0._Z11bucket_sortPiS_ii:
	.zero		920


//--------------------- SYMBOLS --------------------------

	.type		.nv.reservedSmem.offset0,@object
	.size		.nv.reservedSmem.offset0,0x4
	.type		malloc,@function
	.type		free,@function
